	.target	sm_100a

	.elftype	@"ET_EXEC"


//--------------------- .note.nv.tkinfo           --------------------------
	.section	.note.nv.tkinfo,"",@"SHT_NOTE"
	.sectionflags	@"SHF_NOTE_NV_TKINFO"
	.tkinfo
        /*0018*/ 	.word	0x00000002
        /*0030*/ 	.string	""
        /*0030*/ 	.string	"ptxas"
        /*0030*/ 	.string	"Cuda compilation tools, release 13.0, V13.0.88"
        /*0030*/ 	.string	"Build cuda_13.0.r13.0/compiler.36424714_0"
        /*0030*/ 	.string	"-arch sm_100a -m 64 "



//--------------------- .note.nv.cuinfo           --------------------------
	.section	.note.nv.cuinfo,"",@"SHT_NOTE"
	.sectionflags	@"SHF_NOTE_NV_CUINFO"
        /*0018*/ 	.short	0x0002
        /*001a*/ 	.short	0x0064
        /*001c*/ 	.short	0x0082
	.zero		2


//--------------------- .nv.info                  --------------------------
	.section	.nv.info,"",@"SHT_CUDA_INFO"
	.align	4


	//----- nvinfo : EIATTR_REGCOUNT
	.align		4
        /*0000*/ 	.byte	0x04, 0x2f
        /*0002*/ 	.short	(.L_19 - .L_18)
	.align		4
.L_18:
        /*0004*/ 	.word	index@(_ZN7cutlass13device_kernelINS_4gemm6kernel13GemmUniversalIN4cute5tupleIJiiiiEEENS1_10collective13CollectiveMmaINS1_35MainloopSm100TmaUmmaWarpSpecializedILi4ELi2ELi4ENS5_IJNS4_1CILi4EEENSA_ILi1EEESC_EEEEENS5_IJNSA_ILi256EEENSA_ILi128EEESG_EEENS_6half_tENS5_IJlSC_lEEESI_SJ_NS4_8TiledMMAINS4_8MMA_AtomIJNS4_26SM100_MMA_F16BF16_2x1SM_SSISI_SI_fLi256ELi128ELNS4_4UMMA5MajorE0ELSO_0ELNSN_7ScaleInE0ELSP_0EEEEEENS4_6LayoutINS5_IJSC_SC_SC_EEENS5_IJNSA_ILi0EEESU_SU_EEEEENS5_IJNS4_10UnderscoreESX_SX_EEEEENS4_18SM100_TMA_2SM_LOADENS4_14ComposedLayoutINS4_7SwizzleILi3ELi4ELi3EEENS4_18smem_ptr_flag_bitsILi16EEENSS_INS5_IJNSA_ILi8EEENSA_ILi64EEEEEENS5_IJS17_SC_EEEEEEEvNS4_8identityENS4_28SM100_TMA_2SM_LOAD_MULTICASTES1B_vS1C_EENS_8epilogue10collective18CollectiveEpilogueINS1F_23Sm100TmaWarpSpecializedILi4ELi2ELi32ELb1ELb0EEEJNS5_IJSG_SG_SG_EEENS5_IJNSS_ISG_SC_EENSS_INSA_ILi32EEESC_EEEEESI_SJ_SI_SJ_NS1F_6fusion15FusionCallbacksIS1J_NS1P_17LinearCombinationISI_fSI_fLNS_15FloatRoundStyleE2EEES1K_S1O_JEEENS4_5SM1004TMEM4LOAD26SM100_TMEM_LOAD_32dp32b32xENS4_13SM90_TMA_LOADENS11_INS12_ILi2ELi4ELi3EEES15_NSS_INS5_IJS16_S1M_EEENS5_IJS1M_SC_EEEEEEENS4_39AutoVectorizingCopyWithAssumedAlignmentILi128EEENS4_14SM90_TMA_STOREES24_S26_S26_EEEvvEEEEvNT_6ParamsE)
        /*0008*/ 	.word	0x00000076


	//----- nvinfo : EIATTR_FRAME_SIZE
	.align		4
.L_19:
        /*000c*/ 	.byte	0x04, 0x11
        /*000e*/ 	.short	(.L_21 - .L_20)
	.align		4
.L_20:
        /*0010*/ 	.word	index@($__internal_2_$__cuda_sm10x_tcgen05_guardrail_trap_unallocated_columns_being_dealloced)
        /*0014*/ 	.word	0x00000000


	//----- nvinfo : EIATTR_FRAME_SIZE
	.align		4
.L_21:
        /*0018*/ 	.byte	0x04, 0x11
        /*001a*/ 	.short	(.L_23 - .L_22)
	.align		4
.L_22:
        /*001c*/ 	.word	index@($__internal_1_$__cuda_sm10x_tcgen05_guardrail_trap_phase_invalid_during_alloc)
        /*0020*/ 	.word	0x00000000


	//----- nvinfo : EIATTR_FRAME_SIZE
	.align		4
.L_23:
        /*0024*/ 	.byte	0x04, 0x11
        /*0026*/ 	.short	(.L_25 - .L_24)
	.align		4
.L_24:
        /*0028*/ 	.word	index@($__internal_0_$__cuda_sm10x_tcgen05_guardrail_trap_col_being_dealloced_not_returned_by_alloc)
        /*002c*/ 	.word	0x00000000


	//----- nvinfo : EIATTR_FRAME_SIZE
	.align		4
.L_25:
        /*0030*/ 	.byte	0x04, 0x11
        /*0032*/ 	.short	(.L_27 - .L_26)
	.align		4
.L_26:
        /*0034*/ 	.word	index@(_ZN7cutlass13device_kernelINS_4gemm6kernel13GemmUniversalIN4cute5tupleIJiiiiEEENS1_10collective13CollectiveMmaINS1_35MainloopSm100TmaUmmaWarpSpecializedILi4ELi2ELi4ENS5_IJNS4_1CILi4EEENSA_ILi1EEESC_EEEEENS5_IJNSA_ILi256EEENSA_ILi128EEESG_EEENS_6half_tENS5_IJlSC_lEEESI_SJ_NS4_8TiledMMAINS4_8MMA_AtomIJNS4_26SM100_MMA_F16BF16_2x1SM_SSISI_SI_fLi256ELi128ELNS4_4UMMA5MajorE0ELSO_0ELNSN_7ScaleInE0ELSP_0EEEEEENS4_6LayoutINS5_IJSC_SC_SC_EEENS5_IJNSA_ILi0EEESU_SU_EEEEENS5_IJNS4_10UnderscoreESX_SX_EEEEENS4_18SM100_TMA_2SM_LOADENS4_14ComposedLayoutINS4_7SwizzleILi3ELi4ELi3EEENS4_18smem_ptr_flag_bitsILi16EEENSS_INS5_IJNSA_ILi8EEENSA_ILi64EEEEEENS5_IJS17_SC_EEEEEEEvNS4_8identityENS4_28SM100_TMA_2SM_LOAD_MULTICASTES1B_vS1C_EENS_8epilogue10collective18CollectiveEpilogueINS1F_23Sm100TmaWarpSpecializedILi4ELi2ELi32ELb1ELb0EEEJNS5_IJSG_SG_SG_EEENS5_IJNSS_ISG_SC_EENSS_INSA_ILi32EEESC_EEEEESI_SJ_SI_SJ_NS1F_6fusion15FusionCallbacksIS1J_NS1P_17LinearCombinationISI_fSI_fLNS_15FloatRoundStyleE2EEES1K_S1O_JEEENS4_5SM1004TMEM4LOAD26SM100_TMEM_LOAD_32dp32b32xENS4_13SM90_TMA_LOADENS11_INS12_ILi2ELi4ELi3EEES15_NSS_INS5_IJS16_S1M_EEENS5_IJS1M_SC_EEEEEEENS4_39AutoVectorizingCopyWithAssumedAlignmentILi128EEENS4_14SM90_TMA_STOREES24_S26_S26_EEEvvEEEEvNT_6ParamsE)
        /*0038*/ 	.word	0x00000000


	//----- nvinfo : EIATTR_MIN_STACK_SIZE
	.align		4
.L_27:
        /*003c*/ 	.byte	0x04, 0x12
        /*003e*/ 	.short	(.L_29 - .L_28)
	.align		4
.L_28:
        /*0040*/ 	.word	index@(_ZN7cutlass13device_kernelINS_4gemm6kernel13GemmUniversalIN4cute5tupleIJiiiiEEENS1_10collective13CollectiveMmaINS1_35MainloopSm100TmaUmmaWarpSpecializedILi4ELi2ELi4ENS5_IJNS4_1CILi4EEENSA_ILi1EEESC_EEEEENS5_IJNSA_ILi256EEENSA_ILi128EEESG_EEENS_6half_tENS5_IJlSC_lEEESI_SJ_NS4_8TiledMMAINS4_8MMA_AtomIJNS4_26SM100_MMA_F16BF16_2x1SM_SSISI_SI_fLi256ELi128ELNS4_4UMMA5MajorE0ELSO_0ELNSN_7ScaleInE0ELSP_0EEEEEENS4_6LayoutINS5_IJSC_SC_SC_EEENS5_IJNSA_ILi0EEESU_SU_EEEEENS5_IJNS4_10UnderscoreESX_SX_EEEEENS4_18SM100_TMA_2SM_LOADENS4_14ComposedLayoutINS4_7SwizzleILi3ELi4ELi3EEENS4_18smem_ptr_flag_bitsILi16EEENSS_INS5_IJNSA_ILi8EEENSA_ILi64EEEEEENS5_IJS17_SC_EEEEEEEvNS4_8identityENS4_28SM100_TMA_2SM_LOAD_MULTICASTES1B_vS1C_EENS_8epilogue10collective18CollectiveEpilogueINS1F_23Sm100TmaWarpSpecializedILi4ELi2ELi32ELb1ELb0EEEJNS5_IJSG_SG_SG_EEENS5_IJNSS_ISG_SC_EENSS_INSA_ILi32EEESC_EEEEESI_SJ_SI_SJ_NS1F_6fusion15FusionCallbacksIS1J_NS1P_17LinearCombinationISI_fSI_fLNS_15FloatRoundStyleE2EEES1K_S1O_JEEENS4_5SM1004TMEM4LOAD26SM100_TMEM_LOAD_32dp32b32xENS4_13SM90_TMA_LOADENS11_INS12_ILi2ELi4ELi3EEES15_NSS_INS5_IJS16_S1M_EEENS5_IJS1M_SC_EEEEEEENS4_39AutoVectorizingCopyWithAssumedAlignmentILi128EEENS4_14SM90_TMA_STOREES24_S26_S26_EEEvvEEEEvNT_6ParamsE)
        /*0044*/ 	.word	0x00000000
.L_29:


//--------------------- .nv.compat                --------------------------
	.section	.nv.compat,"",@"SHT_CUDA_COMPAT_INFO"
	.align	4
        /*0000*/ 	.byte	0x02, 0x09, 0x01, 0x00, 0x02, 0x02, 0x02, 0x00, 0x02, 0x05, 0x05, 0x00, 0x03, 0x07, 0x01, 0x01
        /*0010*/ 	.byte	0x02, 0x03, 0x01, 0x00, 0x02, 0x06, 0x01, 0x00, 0x04, 0x0b, 0x08, 0x00, 0x09, 0x00, 0x00, 0x00
        /*0020*/ 	.byte	0x00, 0x00, 0x00, 0x00


//--------------------- .nv.info._ZN7cutlass13device_kernelINS_4gemm6kernel13GemmUniversalIN4cute5tupleIJiiiiEEENS1_10collective13CollectiveMmaINS1_35MainloopSm100TmaUmmaWarpSpecializedILi4ELi2ELi4ENS5_IJNS4_1CILi4EEENSA_ILi1EEESC_EEEEENS5_IJNSA_ILi256EEENSA_ILi128EEESG_EEENS_6half_tENS5_IJlSC_lEEESI_SJ_NS4_8TiledMMAINS4_8MMA_AtomIJNS4_26SM100_MMA_F16BF16_2x1SM_SSISI_SI_fLi256ELi128ELNS4_4UMMA5MajorE0ELSO_0ELNSN_7ScaleInE0ELSP_0EEEEEENS4_6LayoutINS5_IJSC_SC_SC_EEENS5_IJNSA_ILi0EEESU_SU_EEEEENS5_IJNS4_10UnderscoreESX_SX_EEEEENS4_18SM100_TMA_2SM_LOADENS4_14ComposedLayoutINS4_7SwizzleILi3ELi4ELi3EEENS4_18smem_ptr_flag_bitsILi16EEENSS_INS5_IJNSA_ILi8EEENSA_ILi64EEEEEENS5_IJS17_SC_EEEEEEEvNS4_8identityENS4_28SM100_TMA_2SM_LOAD_MULTICASTES1B_vS1C_EENS_8epilogue10collective18CollectiveEpilogueINS1F_23Sm100TmaWarpSpecializedILi4ELi2ELi32ELb1ELb0EEEJNS5_IJSG_SG_SG_EEENS5_IJNSS_ISG_SC_EENSS_INSA_ILi32EEESC_EEEEESI_SJ_SI_SJ_NS1F_6fusion15FusionCallbacksIS1J_NS1P_17LinearCombinationISI_fSI_fLNS_15FloatRoundStyleE2EEES1K_S1O_JEEENS4_5SM1004TMEM4LOAD26SM100_TMEM_LOAD_32dp32b32xENS4_13SM90_TMA_LOADENS11_INS12_ILi2ELi4ELi3EEES15_NSS_INS5_IJS16_S1M_EEENS5_IJS1M_SC_EEEEEEENS4_39AutoVectorizingCopyWithAssumedAlignmentILi128EEENS4_14SM90_TMA_STOREES24_S26_S26_EEEvvEEEEvNT_6ParamsE --------------------------
	.section	.nv.info._ZN7cutlass13device_kernelINS_4gemm6kernel13GemmUniversalIN4cute5tupleIJiiiiEEENS1_10collective13CollectiveMmaINS1_35MainloopSm100TmaUmmaWarpSpecializedILi4ELi2ELi4ENS5_IJNS4_1CILi4EEENSA_ILi1EEESC_EEEEENS5_IJNSA_ILi256EEENSA_ILi128EEESG_EEENS_6half_tENS5_IJlSC_lEEESI_SJ_NS4_8TiledMMAINS4_8MMA_AtomIJNS4_26SM100_MMA_F16BF16_2x1SM_SSISI_SI_fLi256ELi128ELNS4_4UMMA5MajorE0ELSO_0ELNSN_7ScaleInE0ELSP_0EEEEEENS4_6LayoutINS5_IJSC_SC_SC_EEENS5_IJNSA_ILi0EEESU_SU_EEEEENS5_IJNS4_10UnderscoreESX_SX_EEEEENS4_18SM100_TMA_2SM_LOADENS4_14ComposedLayoutINS4_7SwizzleILi3ELi4ELi3EEENS4_18smem_ptr_flag_bitsILi16EEENSS_INS5_IJNSA_ILi8EEENSA_ILi64EEEEEENS5_IJS17_SC_EEEEEEEvNS4_8identityENS4_28SM100_TMA_2SM_LOAD_MULTICASTES1B_vS1C_EENS_8epilogue10collective18CollectiveEpilogueINS1F_23Sm100TmaWarpSpecializedILi4ELi2ELi32ELb1ELb0EEEJNS5_IJSG_SG_SG_EEENS5_IJNSS_ISG_SC_EENSS_INSA_ILi32EEESC_EEEEESI_SJ_SI_SJ_NS1F_6fusion15FusionCallbacksIS1J_NS1P_17LinearCombinationISI_fSI_fLNS_15FloatRoundStyleE2EEES1K_S1O_JEEENS4_5SM1004TMEM4LOAD26SM100_TMEM_LOAD_32dp32b32xENS4_13SM90_TMA_LOADENS11_INS12_ILi2ELi4ELi3EEES15_NSS_INS5_IJS16_S1M_EEENS5_IJS1M_SC_EEEEEEENS4_39AutoVectorizingCopyWithAssumedAlignmentILi128EEENS4_14SM90_TMA_STOREES24_S26_S26_EEEvvEEEEvNT_6ParamsE,"",@"SHT_CUDA_INFO"
	.sectionflags	@""
	.align	4


	//----- nvinfo : EIATTR_CUDA_API_VERSION
	.align		4
        /*0000*/ 	.byte	0x04, 0x37
        /*0002*/ 	.short	(.L_31 - .L_30)
.L_30:
        /*0004*/ 	.word	0x00000082


	//----- nvinfo : EIATTR_KPARAM_INFO
	.align		4
.L_31:
        /*0008*/ 	.byte	0x04, 0x17
        /*000a*/ 	.short	(.L_33 - .L_32)
.L_32:
        /*000c*/ 	.word	0x00000000
        /*0010*/ 	.short	0x0000
        /*0012*/ 	.short	0x0000
        /*0014*/ 	.byte	0x00, 0xf0, 0x01, 0x20


	//----- nvinfo : EIATTR_AT_ENTRY_FRAGMENTS
	.align		4
.L_33:
        /*0018*/ 	.byte	0x04, 0x4f
        /*001a*/ 	.short	(.L_35 - .L_34)


	//   ....[0]....
.L_34:
        /*001c*/ 	.word	0x00000007


	//----- nvinfo : EIATTR_RESERVED_SMEM_USED
	.align		4
.L_35:
        /*0020*/ 	.byte	0x01, 0x41
	.zero		2


	//----- nvinfo : EIATTR_SPARSE_MMA_MASK
	.align		4
        /*0024*/ 	.byte	0x03, 0x50
        /*0026*/ 	.short	0x0000


	//----- nvinfo : EIATTR_TCGEN05_2CTA_USED
	.align		4
        /*0028*/ 	.byte	0x01, 0x52
	.zero		2


	//----- nvinfo : EIATTR_MAXREG_COUNT
	.align		4
        /*002c*/ 	.byte	0x03, 0x1b
        /*002e*/ 	.short	0x00ff


	//----- nvinfo : EIATTR_NUM_BARRIERS
	.align		4
        /*0030*/ 	.byte	0x02, 0x4c
        /*0032*/ 	.byte	0x07
	.zero		1


	//----- nvinfo : EIATTR_EXTERNS
	.align		4
        /*0034*/ 	.byte	0x04, 0x0f
        /*0036*/ 	.short	(.L_37 - .L_36)


	//   ....[0]....
	.align		4
.L_36:
        /*0038*/ 	.word	index@(__assertfail)


	//----- nvinfo : EIATTR_MERCURY_ISA_VERSION
	.align		4
.L_37:
        /*003c*/ 	.byte	0x03, 0x5f
        /*003e*/ 	.short	0x0101


	//----- nvinfo : EIATTR_INT_WARP_WIDE_INSTR_OFFSETS
	.align		4
        /*0040*/ 	.byte	0x04, 0x31
        /*0042*/ 	.short	(.L_39 - .L_38)


	//   ....[0]....
.L_38:
        /*0044*/ 	.word	0x00000d70


	//   ....[1]....
        /*0048*/ 	.word	0x00000e10


	//   ....[2]....
        /*004c*/ 	.word	0x00004640


	//   ....[3]....
        /*0050*/ 	.word	0x00004660


	//   ....[4]....
        /*0054*/ 	.word	0x00004690


	//   ....[5]....
        /*0058*/ 	.word	0x00005250


	//   ....[6]....
        /*005c*/ 	.word	0x000052b0


	//   ....[7]....
        /*0060*/ 	.word	0x000053a0


	//   ....[8]....
        /*0064*/ 	.word	0x00005420


	//   ....[9]....
        /*0068*/ 	.word	0x00005520


	//   ....[10]....
        /*006c*/ 	.word	0x000055b0


	//   ....[11]....
        /*0070*/ 	.word	0x000056b0


	//   ....[12]....
        /*0074*/ 	.word	0x00005760


	//----- nvinfo : EIATTR_COOP_GROUP_MASK_REGIDS
	.align		4
.L_39:
        /*0078*/ 	.byte	0x04, 0x29
        /*007a*/ 	.short	(.L_41 - .L_40)


	//   ....[0]....
.L_40:
        /*007c*/ 	.word	0xffffffff


	//   ....[1]....
        /*0080*/ 	.word	0xffffffff


	//   ....[2]....
        /*0084*/ 	.word	0xffffffff


	//   ....[3]....
        /*0088*/ 	.word	0xffffffff


	//   ....[4]....
        /*008c*/ 	.word	0xffffffff


	//   ....[5]....
        /*0090*/ 	.word	0xffffffff


	//   ....[6]....
        /*0094*/ 	.word	0xffffffff


	//   ....[7]....
        /*0098*/ 	.word	0xffffffff


	//   ....[8]....
        /*009c*/ 	.word	0xffffffff


	//   ....[9]....
        /*00a0*/ 	.word	0xffffffff


	//   ....[10]....
        /*00a4*/ 	.word	0xffffffff


	//   ....[11]....
        /*00a8*/ 	.word	0xffffffff


	//   ....[12]....
        /*00ac*/ 	.word	0xffffffff


	//   ....[13]....
        /*00b0*/ 	.word	0xffffffff


	//----- nvinfo : EIATTR_COOP_GROUP_INSTR_OFFSETS
	.align		4
.L_41:
        /*00b4*/ 	.byte	0x04, 0x28
        /*00b6*/ 	.short	(.L_43 - .L_42)


	//   ....[0]....
.L_42:
        /*00b8*/ 	.word	0x000000b0


	//   ....[1]....
        /*00bc*/ 	.word	0x00000520


	//   ....[2]....
        /*00c0*/ 	.word	0x000006e0


	//   ....[3]....
        /*00c4*/ 	.word	0x00000870


	//   ....[4]....
        /*00c8*/ 	.word	0x00000960


	//   ....[5]....
        /*00cc*/ 	.word	0x00000ac0


	//   ....[6]....
        /*00d0*/ 	.word	0x00000c50


	//   ....[7]....
        /*00d4*/ 	.word	0x00000e90


	//   ....[8]....
        /*00d8*/ 	.word	0x000023b0


	//   ....[9]....
        /*00dc*/ 	.word	0x00003260


	//   ....[10]....
        /*00e0*/ 	.word	0x00003730


	//   ....[11]....
        /*00e4*/ 	.word	0x00003760


	//   ....[12]....
        /*00e8*/ 	.word	0x00004540


	//   ....[13]....
        /*00ec*/ 	.word	0x00004750


	//----- nvinfo : EIATTR_VRC_CTA_INIT_COUNT
	.align		4
.L_43:
        /*00f0*/ 	.byte	0x02, 0x4a
        /*00f2*/ 	.byte	0x80
	.zero		1


	//----- nvinfo : EIATTR_SYSCALL_OFFSETS
	.align		4
        /*00f4*/ 	.byte	0x04, 0x46
        /*00f6*/ 	.short	(.L_45 - .L_44)


	//   ....[0]....
.L_44:
        /*00f8*/ 	.word	0x000063b0


	//   ....[1]....
        /*00fc*/ 	.word	0x000064a0


	//   ....[2]....
        /*0100*/ 	.word	0x00006c70


	//   ....[3]....
        /*0104*/ 	.word	0x000078f0


	//   ....[4]....
        /*0108*/ 	.word	0x00008550


	//   ....[5]....
        /*010c*/ 	.word	0x000091b0


	//----- nvinfo : EIATTR_MBARRIER_INSTR_OFFSETS
	.align		4
.L_45:
        /*0110*/ 	.byte	0x04, 0x39
        /*0112*/ 	.short	(.L_47 - .L_46)


	//   ....[0]....
.L_46:
        /*0114*/ 	.word	0x00000650
        /*0118*/ 	.word	0x000000ff
        /*011c*/ 	.word	0x00000000
        /*0120*/ 	.short	0x0100
        /*0122*/ 	.byte	0x04
	.zero		1


	//   ....[1]....
        /*0124*/ 	.word	0x00000660
        /*0128*/ 	.word	0x000000ff
        /*012c*/ 	.word	0x00000020
        /*0130*/ 	.short	0x0100
        /*0132*/ 	.byte	0x04
	.zero		1


	//   ....[2]....
        /*0134*/ 	.word	0x00000670
        /*0138*/ 	.word	0x000000ff
        /*013c*/ 	.word	0x00000008
        /*0140*/ 	.short	0x0100
        /*0142*/ 	.byte	0x04
	.zero		1


	//   ....[3]....
        /*0144*/ 	.word	0x00000680
        /*0148*/ 	.word	0x000000ff
        /*014c*/ 	.word	0x00000028
        /*0150*/ 	.short	0x0100
        /*0152*/ 	.byte	0x04
	.zero		1


	//   ....[4]....
        /*0154*/ 	.word	0x00000690
        /*0158*/ 	.word	0x000000ff
        /*015c*/ 	.word	0x00000010
        /*0160*/ 	.short	0x0100
        /*0162*/ 	.byte	0x04
	.zero		1


	//   ....[5]....
        /*0164*/ 	.word	0x000006a0
        /*0168*/ 	.word	0x000000ff
        /*016c*/ 	.word	0x00000030
        /*0170*/ 	.short	0x0100
        /*0172*/ 	.byte	0x04
	.zero		1


	//   ....[6]....
        /*0174*/ 	.word	0x000006b0
        /*0178*/ 	.word	0x000000ff
        /*017c*/ 	.word	0x00000018
        /*0180*/ 	.short	0x0100
        /*0182*/ 	.byte	0x04
	.zero		1


	//   ....[7]....
        /*0184*/ 	.word	0x000006c0
        /*0188*/ 	.word	0x000000ff
        /*018c*/ 	.word	0x00000038
        /*0190*/ 	.short	0x0100
        /*0192*/ 	.byte	0x04
	.zero		1


	//   ....[8]....
        /*0194*/ 	.word	0x000007e0
        /*0198*/ 	.word	0x000000ff
        /*019c*/ 	.word	0x00000040
        /*01a0*/ 	.short	0x0100
        /*01a2*/ 	.byte	0x04
	.zero		1


	//   ....[9]....
        /*01a4*/ 	.word	0x000007f0
        /*01a8*/ 	.word	0x000000ff
        /*01ac*/ 	.word	0x00000060
        /*01b0*/ 	.short	0x0100
        /*01b2*/ 	.byte	0x04
	.zero		1


	//   ....[10]....
        /*01b4*/ 	.word	0x00000800
        /*01b8*/ 	.word	0x000000ff
        /*01bc*/ 	.word	0x00000048
        /*01c0*/ 	.short	0x0100
        /*01c2*/ 	.byte	0x04
	.zero		1


	//   ....[11]....
        /*01c4*/ 	.word	0x00000810
        /*01c8*/ 	.word	0x000000ff
        /*01cc*/ 	.word	0x00000068
        /*01d0*/ 	.short	0x0100
        /*01d2*/ 	.byte	0x04
	.zero		1


	//   ....[12]....
        /*01d4*/ 	.word	0x00000820
        /*01d8*/ 	.word	0x000000ff
        /*01dc*/ 	.word	0x00000050
        /*01e0*/ 	.short	0x0100
        /*01e2*/ 	.byte	0x04
	.zero		1


	//   ....[13]....
        /*01e4*/ 	.word	0x00000830
        /*01e8*/ 	.word	0x000000ff
        /*01ec*/ 	.word	0x00000070
        /*01f0*/ 	.short	0x0100
        /*01f2*/ 	.byte	0x04
	.zero		1


	//   ....[14]....
        /*01f4*/ 	.word	0x00000840
        /*01f8*/ 	.word	0x000000ff
        /*01fc*/ 	.word	0x00000058
        /*0200*/ 	.short	0x0100
        /*0202*/ 	.byte	0x04
	.zero		1


	//   ....[15]....
        /*0204*/ 	.word	0x00000850
        /*0208*/ 	.word	0x000000ff
        /*020c*/ 	.word	0x00000078
        /*0210*/ 	.short	0x0100
        /*0212*/ 	.byte	0x04
	.zero		1


	//   ....[16]....
        /*0214*/ 	.word	0x00000930
        /*0218*/ 	.word	0x000000ff
        /*021c*/ 	.word	0x00000080
        /*0220*/ 	.short	0x0100
        /*0222*/ 	.byte	0x06
	.zero		1


	//   ....[17]....
        /*0224*/ 	.word	0x00000940
        /*0228*/ 	.word	0x000000ff
        /*022c*/ 	.word	0x00000088
        /*0230*/ 	.short	0x0100
        /*0232*/ 	.byte	0x06
	.zero		1


	//   ....[18]....
        /*0234*/ 	.word	0x00000a70
        /*0238*/ 	.word	0x000000ff
        /*023c*/ 	.word	0x00000090
        /*0240*/ 	.short	0x0100
        /*0242*/ 	.byte	0x06
	.zero		1


	//   ....[19]....
        /*0244*/ 	.word	0x00000a80
        /*0248*/ 	.word	0x000000ff
        /*024c*/ 	.word	0x000000a0
        /*0250*/ 	.short	0x0100
        /*0252*/ 	.byte	0x06
	.zero		1


	//   ....[20]....
        /*0254*/ 	.word	0x00000a90
        /*0258*/ 	.word	0x000000ff
        /*025c*/ 	.word	0x00000098
        /*0260*/ 	.short	0x0100
        /*0262*/ 	.byte	0x06
	.zero		1


	//   ....[21]....
        /*0264*/ 	.word	0x00000aa0
        /*0268*/ 	.word	0x000000ff
        /*026c*/ 	.word	0x000000a8
        /*0270*/ 	.short	0x0100
        /*0272*/ 	.byte	0x06
	.zero		1


	//   ....[22]....
        /*0274*/ 	.word	0x00000bc0
        /*0278*/ 	.word	0x000000ff
        /*027c*/ 	.word	0x000000b0
        /*0280*/ 	.short	0x0100
        /*0282*/ 	.byte	0x04
	.zero		1


	//   ....[23]....
        /*0284*/ 	.word	0x00000bd0
        /*0288*/ 	.word	0x000000ff
        /*028c*/ 	.word	0x000000d0
        /*0290*/ 	.short	0x0100
        /*0292*/ 	.byte	0x04
	.zero		1


	//   ....[24]....
        /*0294*/ 	.word	0x00000be0
        /*0298*/ 	.word	0x000000ff
        /*029c*/ 	.word	0x000000b8
        /*02a0*/ 	.short	0x0100
        /*02a2*/ 	.byte	0x04
	.zero		1


	//   ....[25]....
        /*02a4*/ 	.word	0x00000bf0
        /*02a8*/ 	.word	0x000000ff
        /*02ac*/ 	.word	0x000000d8
        /*02b0*/ 	.short	0x0100
        /*02b2*/ 	.byte	0x04
	.zero		1


	//   ....[26]....
        /*02b4*/ 	.word	0x00000c00
        /*02b8*/ 	.word	0x000000ff
        /*02bc*/ 	.word	0x000000c0
        /*02c0*/ 	.short	0x0100
        /*02c2*/ 	.byte	0x04
	.zero		1


	//   ....[27]....
        /*02c4*/ 	.word	0x00000c10
        /*02c8*/ 	.word	0x000000ff
        /*02cc*/ 	.word	0x000000e0
        /*02d0*/ 	.short	0x0100
        /*02d2*/ 	.byte	0x04
	.zero		1


	//   ....[28]....
        /*02d4*/ 	.word	0x00000c20
        /*02d8*/ 	.word	0x000000ff
        /*02dc*/ 	.word	0x000000c8
        /*02e0*/ 	.short	0x0100
        /*02e2*/ 	.byte	0x04
	.zero		1


	//   ....[29]....
        /*02e4*/ 	.word	0x00000c30
        /*02e8*/ 	.word	0x000000ff
        /*02ec*/ 	.word	0x000000e8
        /*02f0*/ 	.short	0x0100
        /*02f2*/ 	.byte	0x04
	.zero		1


	//   ....[30]....
        /*02f4*/ 	.word	0x00000d20
        /*02f8*/ 	.word	0x000000ff
        /*02fc*/ 	.word	0x000000f0
        /*0300*/ 	.short	0x0100
        /*0302*/ 	.byte	0x04
	.zero		1


	//   ....[31]....
        /*0304*/ 	.word	0x00000d30
        /*0308*/ 	.word	0x000000ff
        /*030c*/ 	.word	0x00000100
        /*0310*/ 	.short	0x0100
        /*0312*/ 	.byte	0x04
	.zero		1


	//   ....[32]....
        /*0314*/ 	.word	0x00000d40
        /*0318*/ 	.word	0x000000ff
        /*031c*/ 	.word	0x000000f8
        /*0320*/ 	.short	0x0100
        /*0322*/ 	.byte	0x04
	.zero		1


	//   ....[33]....
        /*0324*/ 	.word	0x00000d50
        /*0328*/ 	.word	0x000000ff
        /*032c*/ 	.word	0x00000108
        /*0330*/ 	.short	0x0100
        /*0332*/ 	.byte	0x04
	.zero		1


	//   ....[34]....
        /*0334*/ 	.word	0x00000e50
        /*0338*/ 	.word	0x000000ff
        /*033c*/ 	.word	0x00000110
        /*0340*/ 	.short	0x0100
        /*0342*/ 	.byte	0x06
	.zero		1


	//   ....[35]....
        /*0344*/ 	.word	0x00001a00
        /*0348*/ 	.word	0x00000003
        /*034c*/ 	.word	0x00000100
        /*0350*/ 	.short	0x010a
        /*0352*/ 	.byte	0xff
	.zero		1


	//   ....[36]....
        /*0354*/ 	.word	0x00001a30
        /*0358*/ 	.word	0x00000003
        /*035c*/ 	.word	0x000000f0
        /*0360*/ 	.short	0x0101
        /*0362*/ 	.byte	0xff
	.zero		1


	//   ....[37]....
        /*0364*/ 	.word	0x00001af0
        /*0368*/ 	.word	0x000000ff
        /*036c*/ 	.word	0x00000020
        /*0370*/ 	.short	0x010a
        /*0372*/ 	.byte	0x04
	.zero		1


	//   ....[38]....
        /*0374*/ 	.word	0x00001bc0
        /*0378*/ 	.word	0x000000ff
        /*037c*/ 	.word	0x00000020
        /*0380*/ 	.short	0x010a
        /*0382*/ 	.byte	0x21
	.zero		1


	//   ....[39]....
        /*0384*/ 	.word	0x00001d70
        /*0388*/ 	.word	0x000000ff
        /*038c*/ 	.word	0x00000020
        /*0390*/ 	.short	0x010a
        /*0392*/ 	.byte	0x05
	.zero		1


	//   ....[40]....
        /*0394*/ 	.word	0x00001f50
        /*0398*/ 	.word	0x000000ff
        /*039c*/ 	.word	0x00000088
        /*03a0*/ 	.short	0x0101
        /*03a2*/ 	.byte	0x0e
	.zero		1


	//   ....[41]....
        /*03a4*/ 	.word	0x00001f70
        /*03a8*/ 	.word	0x000000ff
        /*03ac*/ 	.word	0x00000020
        /*03b0*/ 	.short	0x010a
        /*03b2*/ 	.byte	0x04
	.zero		1


	//   ....[42]....
        /*03b4*/ 	.word	0x00001ff0
        /*03b8*/ 	.word	0x000000ff
        /*03bc*/ 	.word	0x00000020
        /*03c0*/ 	.short	0x010a
        /*03c2*/ 	.byte	0x07
	.zero		1


	//   ....[43]....
        /*03c4*/ 	.word	0x00002130
        /*03c8*/ 	.word	0x000000ff
        /*03cc*/ 	.word	0x00000020
        /*03d0*/ 	.short	0x010a
        /*03d2*/ 	.byte	0x04
	.zero		1


	//   ....[44]....
        /*03d4*/ 	.word	0x000023e0
        /*03d8*/ 	.word	0x00000003
        /*03dc*/ 	.word	0x00000090
        /*03e0*/ 	.short	0x010a
        /*03e2*/ 	.byte	0xff
	.zero		1


	//   ....[45]....
        /*03e4*/ 	.word	0x00002530
        /*03e8*/ 	.word	0x00000000
        /*03ec*/ 	.word	0x00000000
        /*03f0*/ 	.short	0x0101
        /*03f2*/ 	.byte	0xff
	.zero		1


	//   ....[46]....
        /*03f4*/ 	.word	0x00002ae0
        /*03f8*/ 	.word	0x000000ff
        /*03fc*/ 	.word	0x00000000
        /*0400*/ 	.short	0x010a
        /*0402*/ 	.byte	0x04
	.zero		1


	//   ....[47]....
        /*0404*/ 	.word	0x00002b70
        /*0408*/ 	.word	0x000000ff
        /*040c*/ 	.word	0x00000000
        /*0410*/ 	.short	0x010a
        /*0412*/ 	.byte	0x05
	.zero		1


	//   ....[48]....
        /*0414*/ 	.word	0x00002c00
        /*0418*/ 	.word	0x000000ff
        /*041c*/ 	.word	0x00000000
        /*0420*/ 	.short	0x010a
        /*0422*/ 	.byte	0x05
	.zero		1


	//   ....[49]....
        /*0424*/ 	.word	0x00002ca0
        /*0428*/ 	.word	0x00000000
        /*042c*/ 	.word	0x00000000
        /*0430*/ 	.short	0x010a
        /*0432*/ 	.byte	0xff
	.zero		1


	//   ....[50]....
        /*0434*/ 	.word	0x00002dc0
        /*0438*/ 	.word	0x00000002
        /*043c*/ 	.word	0x000000f0
        /*0440*/ 	.short	0x010a
        /*0442*/ 	.byte	0xff
	.zero		1


	//   ....[51]....
        /*0444*/ 	.word	0x00002e20
        /*0448*/ 	.word	0x00000004
        /*044c*/ 	.word	0x00000000
        /*0450*/ 	.short	0x0101
        /*0452*/ 	.byte	0xff
	.zero		1


	//   ....[52]....
        /*0454*/ 	.word	0x00002e40
        /*0458*/ 	.word	0x000000ff
        /*045c*/ 	.word	0x000000a0
        /*0460*/ 	.short	0x010a
        /*0462*/ 	.byte	0x04
	.zero		1


	//   ....[53]....
        /*0464*/ 	.word	0x00002f60
        /*0468*/ 	.word	0x00000002
        /*046c*/ 	.word	0x00000090
        /*0470*/ 	.short	0x010a
        /*0472*/ 	.byte	0xff
	.zero		1


	//   ....[54]....
        /*0474*/ 	.word	0x00003070
        /*0478*/ 	.word	0x00000002
        /*047c*/ 	.word	0x00000000
        /*0480*/ 	.short	0x0101
        /*0482*/ 	.byte	0xff
	.zero		1


	//   ....[55]....
        /*0484*/ 	.word	0x00003100
        /*0488*/ 	.word	0x000000ff
        /*048c*/ 	.word	0x000000a0
        /*0490*/ 	.short	0x0106
        /*0492*/ 	.byte	0x04
	.zero		1


	//   ....[56]....
        /*0494*/ 	.word	0x00003120
        /*0498*/ 	.word	0x000000ff
        /*049c*/ 	.word	0x000000a0
        /*04a0*/ 	.short	0x010a
        /*04a2*/ 	.byte	0x04
	.zero		1


	//   ....[57]....
        /*04a4*/ 	.word	0x000031b0
        /*04a8*/ 	.word	0x000000ff
        /*04ac*/ 	.word	0x000000a0
        /*04b0*/ 	.short	0x0106
        /*04b2*/ 	.byte	0x07
	.zero		1


	//   ....[58]....
        /*04b4*/ 	.word	0x000031f0
        /*04b8*/ 	.word	0x00000000
        /*04bc*/ 	.word	0x000000a0
        /*04c0*/ 	.short	0x010a
        /*04c2*/ 	.byte	0xff
	.zero		1


	//   ....[59]....
        /*04c4*/ 	.word	0x00003430
        /*04c8*/ 	.word	0x000000ff
        /*04cc*/ 	.word	0x00000008
        /*04d0*/ 	.short	0x010a
        /*04d2*/ 	.byte	0x05
	.zero		1


	//   ....[60]....
        /*04d4*/ 	.word	0x00003450
        /*04d8*/ 	.word	0x000000ff
        /*04dc*/ 	.word	0x00000008
        /*04e0*/ 	.short	0x010a
        /*04e2*/ 	.byte	0x05
	.zero		1


	//   ....[61]....
        /*04e4*/ 	.word	0x000035e0
        /*04e8*/ 	.word	0x000000ff
        /*04ec*/ 	.word	0x00000008
        /*04f0*/ 	.short	0x010a
        /*04f2*/ 	.byte	0x05
	.zero		1


	//   ....[62]....
        /*04f4*/ 	.word	0x00003600
        /*04f8*/ 	.word	0x000000ff
        /*04fc*/ 	.word	0x00000008
        /*0500*/ 	.short	0x010a
        /*0502*/ 	.byte	0x05
	.zero		1


	//   ....[63]....
        /*0504*/ 	.word	0x000036c0
        /*0508*/ 	.word	0x000000ff
        /*050c*/ 	.word	0x00000000
        /*0510*/ 	.short	0x0101
        /*0512*/ 	.byte	0x04
	.zero		1


	//   ....[64]....
        /*0514*/ 	.word	0x00003a80
        /*0518*/ 	.word	0x00000000
        /*051c*/ 	.word	0x00000090
        /*0520*/ 	.short	0x010a
        /*0522*/ 	.byte	0xff
	.zero		1


	//   ....[65]....
        /*0524*/ 	.word	0x00003b40
        /*0528*/ 	.word	0x00000000
        /*052c*/ 	.word	0x00000000
        /*0530*/ 	.short	0x0101
        /*0532*/ 	.byte	0xff
	.zero		1


	//   ....[66]....
        /*0534*/ 	.word	0x00003c00
        /*0538*/ 	.word	0x000000ff
        /*053c*/ 	.word	0x00000000
        /*0540*/ 	.short	0x010a
        /*0542*/ 	.byte	0x04
	.zero		1


	//   ....[67]....
        /*0544*/ 	.word	0x00003c10
        /*0548*/ 	.word	0x000000ff
        /*054c*/ 	.word	0x000000d0
        /*0550*/ 	.short	0x010a
        /*0552*/ 	.byte	0x2e
	.zero		1


	//   ....[68]....
        /*0554*/ 	.word	0x00003cc0
        /*0558*/ 	.word	0x000000ff
        /*055c*/ 	.word	0x00000000
        /*0560*/ 	.short	0x010a
        /*0562*/ 	.byte	0x07
	.zero		1


	//   ....[69]....
        /*0564*/ 	.word	0x00003df0
        /*0568*/ 	.word	0x000000ff
        /*056c*/ 	.word	0x00000000
        /*0570*/ 	.short	0x010a
        /*0572*/ 	.byte	0x04
	.zero		1


	//   ....[70]....
        /*0574*/ 	.word	0x00004230
        /*0578*/ 	.word	0x000000ff
        /*057c*/ 	.word	0x00000000
        /*0580*/ 	.short	0x010a
        /*0582*/ 	.byte	0x04
	.zero		1


	//   ....[71]....
        /*0584*/ 	.word	0x000042c0
        /*0588*/ 	.word	0x000000ff
        /*058c*/ 	.word	0x00000000
        /*0590*/ 	.short	0x010a
        /*0592*/ 	.byte	0x05
	.zero		1


	//   ....[72]....
        /*0594*/ 	.word	0x00004350
        /*0598*/ 	.word	0x000000ff
        /*059c*/ 	.word	0x00000000
        /*05a0*/ 	.short	0x010a
        /*05a2*/ 	.byte	0x05
	.zero		1


	//   ....[73]....
        /*05a4*/ 	.word	0x000043f0
        /*05a8*/ 	.word	0x00000000
        /*05ac*/ 	.word	0x00000000
        /*05b0*/ 	.short	0x010a
        /*05b2*/ 	.byte	0xff
	.zero		1


	//   ....[74]....
        /*05b4*/ 	.word	0x00004430
        /*05b8*/ 	.word	0x00000000
        /*05bc*/ 	.word	0x00000000
        /*05c0*/ 	.short	0x010a
        /*05c2*/ 	.byte	0xff
	.zero		1


	//   ....[75]....
        /*05c4*/ 	.word	0x000044a0
        /*05c8*/ 	.word	0x000000ff
        /*05cc*/ 	.word	0x00000000
        /*05d0*/ 	.short	0x0101
        /*05d2*/ 	.byte	0x04
	.zero		1


	//   ....[76]....
        /*05d4*/ 	.word	0x000044e0
        /*05d8*/ 	.word	0x000000ff
        /*05dc*/ 	.word	0x00000110
        /*05e0*/ 	.short	0x010a
        /*05e2*/ 	.byte	0x29
	.zero		1


	//   ....[77]....
        /*05e4*/ 	.word	0x00004530
        /*05e8*/ 	.word	0x000000ff
        /*05ec*/ 	.word	0x00000000
        /*05f0*/ 	.short	0x0101
        /*05f2*/ 	.byte	0x04
	.zero		1


	//   ....[78]....
        /*05f4*/ 	.word	0x00004a10
        /*05f8*/ 	.word	0x00000008
        /*05fc*/ 	.word	0x00000090
        /*0600*/ 	.short	0x010a
        /*0602*/ 	.byte	0xff
	.zero		1


	//   ....[79]....
        /*0604*/ 	.word	0x00004b80
        /*0608*/ 	.word	0x00000000
        /*060c*/ 	.word	0x00000000
        /*0610*/ 	.short	0x0101
        /*0612*/ 	.byte	0xff
	.zero		1


	//   ....[80]....
        /*0614*/ 	.word	0x00005060
        /*0618*/ 	.word	0x000000ff
        /*061c*/ 	.word	0x00000088
        /*0620*/ 	.short	0x010a
        /*0622*/ 	.byte	0x15
	.zero		1


	//   ....[81]....
        /*0624*/ 	.word	0x000051f0
        /*0628*/ 	.word	0x000000ff
        /*062c*/ 	.word	0x00000060
        /*0630*/ 	.short	0x010a
        /*0632*/ 	.byte	0x15
	.zero		1


	//   ....[82]....
        /*0634*/ 	.word	0x00005340
        /*0638*/ 	.word	0x000000ff
        /*063c*/ 	.word	0x00000040
        /*0640*/ 	.short	0x010b
        /*0642*/ 	.byte	0x15
	.zero		1


	//   ....[83]....
        /*0644*/ 	.word	0x00005360
        /*0648*/ 	.word	0x000000ff
        /*064c*/ 	.word	0x00000000
        /*0650*/ 	.short	0x0101
        /*0652*/ 	.byte	0x04
	.zero		1


	//   ....[84]....
        /*0654*/ 	.word	0x00005370
        /*0658*/ 	.word	0x000000ff
        /*065c*/ 	.word	0x00000068
        /*0660*/ 	.short	0x010a
        /*0662*/ 	.byte	0x15
	.zero		1


	//   ....[85]....
        /*0664*/ 	.word	0x000054c0
        /*0668*/ 	.word	0x000000ff
        /*066c*/ 	.word	0x00000048
        /*0670*/ 	.short	0x010b
        /*0672*/ 	.byte	0x15
	.zero		1


	//   ....[86]....
        /*0674*/ 	.word	0x000054e0
        /*0678*/ 	.word	0x000000ff
        /*067c*/ 	.word	0x00000000
        /*0680*/ 	.short	0x0101
        /*0682*/ 	.byte	0x04
	.zero		1


	//   ....[87]....
        /*0684*/ 	.word	0x000054f0
        /*0688*/ 	.word	0x000000ff
        /*068c*/ 	.word	0x00000070
        /*0690*/ 	.short	0x010a
        /*0692*/ 	.byte	0x15
	.zero		1


	//   ....[88]....
        /*0694*/ 	.word	0x00005650
        /*0698*/ 	.word	0x000000ff
        /*069c*/ 	.word	0x00000050
        /*06a0*/ 	.short	0x010b
        /*06a2*/ 	.byte	0x15
	.zero		1


	//   ....[89]....
        /*06a4*/ 	.word	0x00005670
        /*06a8*/ 	.word	0x000000ff
        /*06ac*/ 	.word	0x00000000
        /*06b0*/ 	.short	0x0101
        /*06b2*/ 	.byte	0x04
	.zero		1


	//   ....[90]....
        /*06b4*/ 	.word	0x00005680
        /*06b8*/ 	.word	0x000000ff
        /*06bc*/ 	.word	0x00000078
        /*06c0*/ 	.short	0x010a
        /*06c2*/ 	.byte	0x15
	.zero		1


	//   ....[91]....
        /*06c4*/ 	.word	0x00005870
        /*06c8*/ 	.word	0x000000ff
        /*06cc*/ 	.word	0x00000058
        /*06d0*/ 	.short	0x010b
        /*06d2*/ 	.byte	0x15
	.zero		1


	//   ....[92]....
        /*06d4*/ 	.word	0x00005880
        /*06d8*/ 	.word	0x000000ff
        /*06dc*/ 	.word	0x00000000
        /*06e0*/ 	.short	0x0101
        /*06e2*/ 	.byte	0x27
	.zero		1


	//   ....[93]....
        /*06e4*/ 	.word	0x000058b0
        /*06e8*/ 	.word	0x000000ff
        /*06ec*/ 	.word	0x00000060
        /*06f0*/ 	.short	0x010a
        /*06f2*/ 	.byte	0x15
	.zero		1


	//   ....[94]....
        /*06f4*/ 	.word	0x000058d0
        /*06f8*/ 	.word	0x000000ff
        /*06fc*/ 	.word	0x00000068
        /*0700*/ 	.short	0x010a
        /*0702*/ 	.byte	0x15
	.zero		1


	//   ....[95]....
        /*0704*/ 	.word	0x000058f0
        /*0708*/ 	.word	0x000000ff
        /*070c*/ 	.word	0x00000070
        /*0710*/ 	.short	0x010a
        /*0712*/ 	.byte	0x15
	.zero		1


	//   ....[96]....
        /*0714*/ 	.word	0x00005930
        /*0718*/ 	.word	0x00000000
        /*071c*/ 	.word	0x00000078
        /*0720*/ 	.short	0x010a
        /*0722*/ 	.byte	0xff
	.zero		1


	//   ....[97]....
        /*0724*/ 	.word	0x00005c40
        /*0728*/ 	.word	0x00000003
        /*072c*/ 	.word	0x00000090
        /*0730*/ 	.short	0x010a
        /*0732*/ 	.byte	0xff
	.zero		1


	//   ....[98]....
        /*0734*/ 	.word	0x00005dc0
        /*0738*/ 	.word	0x00000000
        /*073c*/ 	.word	0x00000000
        /*0740*/ 	.short	0x0101
        /*0742*/ 	.byte	0xff
	.zero		1


	//   ....[99]....
        /*0744*/ 	.word	0x00006930
        /*0748*/ 	.word	0x000000ff
        /*074c*/ 	.word	0x00000040
        /*0750*/ 	.short	0x010a
        /*0752*/ 	.byte	0x2c
	.zero		1


	//   ....[100]....
        /*0754*/ 	.word	0x00006970
        /*0758*/ 	.word	0x00000063
        /*075c*/ 	.word	0x000000b0
        /*0760*/ 	.short	0x010a
        /*0762*/ 	.byte	0xff
	.zero		1


	//   ....[101]....
        /*0764*/ 	.word	0x00006a60
        /*0768*/ 	.word	0x000000ff
        /*076c*/ 	.word	0x00000040
        /*0770*/ 	.short	0x010a
        /*0772*/ 	.byte	0x2c
	.zero		1


	//   ....[102]....
        /*0774*/ 	.word	0x00006b50
        /*0778*/ 	.word	0x00000063
        /*077c*/ 	.word	0x000000b0
        /*0780*/ 	.short	0x010a
        /*0782*/ 	.byte	0xff
	.zero		1


	//   ....[103]....
        /*0784*/ 	.word	0x00007620
        /*0788*/ 	.word	0x00000000
        /*078c*/ 	.word	0x00000000
        /*0790*/ 	.short	0x0101
        /*0792*/ 	.byte	0xff
	.zero		1


	//   ....[104]....
        /*0794*/ 	.word	0x00007630
        /*0798*/ 	.word	0x00000003
        /*079c*/ 	.word	0x00000040
        /*07a0*/ 	.short	0x010a
        /*07a2*/ 	.byte	0xff
	.zero		1


	//   ....[105]....
        /*07a4*/ 	.word	0x00007710
        /*07a8*/ 	.word	0x00000003
        /*07ac*/ 	.word	0x00000040
        /*07b0*/ 	.short	0x010a
        /*07b2*/ 	.byte	0xff
	.zero		1


	//   ....[106]....
        /*07b4*/ 	.word	0x00008280
        /*07b8*/ 	.word	0x0000003d
        /*07bc*/ 	.word	0x00000000
        /*07c0*/ 	.short	0x0101
        /*07c2*/ 	.byte	0xff
	.zero		1


	//   ....[107]....
        /*07c4*/ 	.word	0x000082a0
        /*07c8*/ 	.word	0x0000003e
        /*07cc*/ 	.word	0x00000040
        /*07d0*/ 	.short	0x010a
        /*07d2*/ 	.byte	0xff
	.zero		1


	//   ....[108]....
        /*07d4*/ 	.word	0x00008370
        /*07d8*/ 	.word	0x0000003e
        /*07dc*/ 	.word	0x00000040
        /*07e0*/ 	.short	0x010a
        /*07e2*/ 	.byte	0xff
	.zero		1


	//   ....[109]....
        /*07e4*/ 	.word	0x00008ee0
        /*07e8*/ 	.word	0x0000003d
        /*07ec*/ 	.word	0x00000000
        /*07f0*/ 	.short	0x0101
        /*07f2*/ 	.byte	0xff
	.zero		1


	//   ....[110]....
        /*07f4*/ 	.word	0x00008f00
        /*07f8*/ 	.word	0x0000003e
        /*07fc*/ 	.word	0x00000040
        /*0800*/ 	.short	0x010a
        /*0802*/ 	.byte	0xff
	.zero		1


	//   ....[111]....
        /*0804*/ 	.word	0x00008fd0
        /*0808*/ 	.word	0x0000003e
        /*080c*/ 	.word	0x00000040
        /*0810*/ 	.short	0x010a
        /*0812*/ 	.byte	0xff
	.zero		1


	//   ....[112]....
        /*0814*/ 	.word	0x000092a0
        /*0818*/ 	.word	0x00000063
        /*081c*/ 	.word	0x00000000
        /*0820*/ 	.short	0x0101
        /*0822*/ 	.byte	0xff
	.zero		1


	//   ....[113]....
        /*0824*/ 	.word	0x00009b90
        /*0828*/ 	.word	0x00000002
        /*082c*/ 	.word	0x00000000
        /*0830*/ 	.short	0x0101
        /*0832*/ 	.byte	0xff
	.zero		1


	//   ....[114]....
        /*0834*/ 	.word	0x00009e20
        /*0838*/ 	.word	0x000000ff
        /*083c*/ 	.word	0x00000000
        /*0840*/ 	.short	0x0101
        /*0842*/ 	.byte	0x04
	.zero		1


	//   ....[115]....
        /*0844*/ 	.word	0x00009e40
        /*0848*/ 	.word	0x00000003
        /*084c*/ 	.word	0x00000100
        /*0850*/ 	.short	0x010a
        /*0852*/ 	.byte	0xff
	.zero		1


	//   ....[116]....
        /*0854*/ 	.word	0x00009ea0
        /*0858*/ 	.word	0x00000000
        /*085c*/ 	.word	0x00000020
        /*0860*/ 	.short	0x010a
        /*0862*/ 	.byte	0xff
	.zero		1


	//   ....[117]....
        /*0864*/ 	.word	0x00009f00
        /*0868*/ 	.word	0x00000000
        /*086c*/ 	.word	0x00000020
        /*0870*/ 	.short	0x010a
        /*0872*/ 	.byte	0xff
	.zero		1


	//   ....[118]....
        /*0874*/ 	.word	0x00009f50
        /*0878*/ 	.word	0x00000003
        /*087c*/ 	.word	0x00000090
        /*0880*/ 	.short	0x010a
        /*0882*/ 	.byte	0xff
	.zero		1


	//   ....[119]....
        /*0884*/ 	.word	0x00009fb0
        /*0888*/ 	.word	0x00000000
        /*088c*/ 	.word	0x00000000
        /*0890*/ 	.short	0x010a
        /*0892*/ 	.byte	0xff
	.zero		1


	//   ....[120]....
        /*0894*/ 	.word	0x0000a010
        /*0898*/ 	.word	0x00000000
        /*089c*/ 	.word	0x00000000
        /*08a0*/ 	.short	0x010a
        /*08a2*/ 	.byte	0xff
	.zero		1


	//   ....[121]....
        /*08a4*/ 	.word	0x0000a070
        /*08a8*/ 	.word	0x00000000
        /*08ac*/ 	.word	0x00000000
        /*08b0*/ 	.short	0x010a
        /*08b2*/ 	.byte	0xff
	.zero		1


	//   ....[122]....
        /*08b4*/ 	.word	0x0000a0c0
        /*08b8*/ 	.word	0x00000002
        /*08bc*/ 	.word	0x000000f0
        /*08c0*/ 	.short	0x010a
        /*08c2*/ 	.byte	0xff
	.zero		1


	//   ....[123]....
        /*08c4*/ 	.word	0x0000a120
        /*08c8*/ 	.word	0x00000002
        /*08cc*/ 	.word	0x000000a0
        /*08d0*/ 	.short	0x010a
        /*08d2*/ 	.byte	0xff
	.zero		1


	//   ....[124]....
        /*08d4*/ 	.word	0x0000a170
        /*08d8*/ 	.word	0x00000002
        /*08dc*/ 	.word	0x00000090
        /*08e0*/ 	.short	0x010a
        /*08e2*/ 	.byte	0xff
	.zero		1


	//   ....[125]....
        /*08e4*/ 	.word	0x0000a1d0
        /*08e8*/ 	.word	0x00000000
        /*08ec*/ 	.word	0x000000a0
        /*08f0*/ 	.short	0x010a
        /*08f2*/ 	.byte	0xff
	.zero		1


	//   ....[126]....
        /*08f4*/ 	.word	0x0000a230
        /*08f8*/ 	.word	0x00000000
        /*08fc*/ 	.word	0x00000008
        /*0900*/ 	.short	0x010a
        /*0902*/ 	.byte	0xff
	.zero		1


	//   ....[127]....
        /*0904*/ 	.word	0x0000a320
        /*0908*/ 	.word	0x00000000
        /*090c*/ 	.word	0x00000008
        /*0910*/ 	.short	0x010a
        /*0912*/ 	.byte	0xff
	.zero		1


	//   ....[128]....
        /*0914*/ 	.word	0x0000a370
        /*0918*/ 	.word	0x00000000
        /*091c*/ 	.word	0x00000090
        /*0920*/ 	.short	0x010a
        /*0922*/ 	.byte	0xff
	.zero		1


	//   ....[129]....
        /*0924*/ 	.word	0x0000a3d0
        /*0928*/ 	.word	0x00000000
        /*092c*/ 	.word	0x000000d0
        /*0930*/ 	.short	0x010a
        /*0932*/ 	.byte	0xff
	.zero		1


	//   ....[130]....
        /*0934*/ 	.word	0x0000a430
        /*0938*/ 	.word	0x00000000
        /*093c*/ 	.word	0x00000000
        /*0940*/ 	.short	0x010a
        /*0942*/ 	.byte	0xff
	.zero		1


	//   ....[131]....
        /*0944*/ 	.word	0x0000a490
        /*0948*/ 	.word	0x00000000
        /*094c*/ 	.word	0x00000000
        /*0950*/ 	.short	0x010a
        /*0952*/ 	.byte	0xff
	.zero		1


	//   ....[132]....
        /*0954*/ 	.word	0x0000a4f0
        /*0958*/ 	.word	0x00000000
        /*095c*/ 	.word	0x00000000
        /*0960*/ 	.short	0x010a
        /*0962*/ 	.byte	0xff
	.zero		1


	//   ....[133]....
        /*0964*/ 	.word	0x0000a550
        /*0968*/ 	.word	0x00000000
        /*096c*/ 	.word	0x00000000
        /*0970*/ 	.short	0x010a
        /*0972*/ 	.byte	0xff
	.zero		1


	//   ....[134]....
        /*0974*/ 	.word	0x0000a5b0
        /*0978*/ 	.word	0x00000000
        /*097c*/ 	.word	0x00000110
        /*0980*/ 	.short	0x010a
        /*0982*/ 	.byte	0xff
	.zero		1


	//   ....[135]....
        /*0984*/ 	.word	0x0000a600
        /*0988*/ 	.word	0x00000008
        /*098c*/ 	.word	0x00000090
        /*0990*/ 	.short	0x010a
        /*0992*/ 	.byte	0xff
	.zero		1


	//   ....[136]....
        /*0994*/ 	.word	0x0000a660
        /*0998*/ 	.word	0x00000000
        /*099c*/ 	.word	0x00000088
        /*09a0*/ 	.short	0x010a
        /*09a2*/ 	.byte	0xff
	.zero		1


	//   ....[137]....
        /*09a4*/ 	.word	0x0000a6c0
        /*09a8*/ 	.word	0x00000005
        /*09ac*/ 	.word	0x00000060
        /*09b0*/ 	.short	0x010a
        /*09b2*/ 	.byte	0xff
	.zero		1


	//   ....[138]....
        /*09b4*/ 	.word	0x0000a720
        /*09b8*/ 	.word	0x00000005
        /*09bc*/ 	.word	0x00000068
        /*09c0*/ 	.short	0x010a
        /*09c2*/ 	.byte	0xff
	.zero		1


	//   ....[139]....
        /*09c4*/ 	.word	0x0000a780
        /*09c8*/ 	.word	0x00000005
        /*09cc*/ 	.word	0x00000070
        /*09d0*/ 	.short	0x010a
        /*09d2*/ 	.byte	0xff
	.zero		1


	//   ....[140]....
        /*09d4*/ 	.word	0x0000a7e0
        /*09d8*/ 	.word	0x00000005
        /*09dc*/ 	.word	0x00000078
        /*09e0*/ 	.short	0x010a
        /*09e2*/ 	.byte	0xff
	.zero		1


	//   ....[141]....
        /*09e4*/ 	.word	0x0000a840
        /*09e8*/ 	.word	0x00000000
        /*09ec*/ 	.word	0x00000060
        /*09f0*/ 	.short	0x010a
        /*09f2*/ 	.byte	0xff
	.zero		1


	//   ....[142]....
        /*09f4*/ 	.word	0x0000a8a0
        /*09f8*/ 	.word	0x00000000
        /*09fc*/ 	.word	0x00000068
        /*0a00*/ 	.short	0x010a
        /*0a02*/ 	.byte	0xff
	.zero		1


	//   ....[143]....
        /*0a04*/ 	.word	0x0000a900
        /*0a08*/ 	.word	0x00000000
        /*0a0c*/ 	.word	0x00000070
        /*0a10*/ 	.short	0x010a
        /*0a12*/ 	.byte	0xff
	.zero		1


	//   ....[144]....
        /*0a14*/ 	.word	0x0000a950
        /*0a18*/ 	.word	0x00000003
        /*0a1c*/ 	.word	0x00000090
        /*0a20*/ 	.short	0x010a
        /*0a22*/ 	.byte	0xff
	.zero		1


	//   ....[145]....
        /*0a24*/ 	.word	0x0000a9b0
        /*0a28*/ 	.word	0x00000002
        /*0a2c*/ 	.word	0x00000040
        /*0a30*/ 	.short	0x010a
        /*0a32*/ 	.byte	0xff
	.zero		1


	//   ....[146]....
        /*0a34*/ 	.word	0x0000aa00
        /*0a38*/ 	.word	0x00000063
        /*0a3c*/ 	.word	0x000000b0
        /*0a40*/ 	.short	0x010a
        /*0a42*/ 	.byte	0xff
	.zero		1


	//   ....[147]....
        /*0a44*/ 	.word	0x0000aa50
        /*0a48*/ 	.word	0x00000003
        /*0a4c*/ 	.word	0x00000040
        /*0a50*/ 	.short	0x010a
        /*0a52*/ 	.byte	0xff
	.zero		1


	//   ....[148]....
        /*0a54*/ 	.word	0x0000aaa0
        /*0a58*/ 	.word	0x0000003e
        /*0a5c*/ 	.word	0x00000040
        /*0a60*/ 	.short	0x010a
        /*0a62*/ 	.byte	0xff
	.zero		1


	//   ....[149]....
        /*0a64*/ 	.word	0x0000aaf0
        /*0a68*/ 	.word	0x0000003e
        /*0a6c*/ 	.word	0x00000040
        /*0a70*/ 	.short	0x010a
        /*0a72*/ 	.byte	0xff
	.zero		1


	//----- nvinfo : EIATTR_NUM_MBARRIERS
	.align		4
.L_47:
        /*0a74*/ 	.byte	0x03, 0x38
        /*0a76*/ 	.short	0x0023


	//----- nvinfo : EIATTR_EXIT_INSTR_OFFSETS
	.align		4
        /*0a78*/ 	.byte	0x04, 0x1c
        /*0a7a*/ 	.short	(.L_49 - .L_48)


	//   ....[0]....
.L_48:
        /*0a7c*/ 	.word	0x00002cd0


	//   ....[1]....
        /*0a80*/ 	.word	0x000031c0


	//   ....[2]....
        /*0a84*/ 	.word	0x00003220


	//   ....[3]....
        /*0a88*/ 	.word	0x00004760


	//   ....[4]....
        /*0a8c*/ 	.word	0x00005960


	//   ....[5]....
        /*0a90*/ 	.word	0x000059a0


	//   ....[6]....
        /*0a94*/ 	.word	0x00009d10


	//   ....[7]....
        /*0a98*/ 	.word	0x00009d90


	//   ....[8]....
        /*0a9c*/ 	.word	0x00009dc0


	//   ....[9]....
        /*0aa0*/ 	.word	0x00009e30


	//----- nvinfo : EIATTR_MAX_THREADS
	.align		4
.L_49:
        /*0aa4*/ 	.byte	0x04, 0x05
        /*0aa6*/ 	.short	(.L_51 - .L_50)
.L_50:
        /*0aa8*/ 	.word	0x00000100
        /*0aac*/ 	.word	0x00000001
        /*0ab0*/ 	.word	0x00000001


	//----- nvinfo : EIATTR_CRS_STACK_SIZE
	.align		4
.L_51:
        /*0ab4*/ 	.byte	0x04, 0x1e
        /*0ab6*/ 	.short	(.L_53 - .L_52)
.L_52:
        /*0ab8*/ 	.word	0x00000000


	//----- nvinfo : EIATTR_CBANK_PARAM_SIZE
	.align		4
.L_53:
        /*0abc*/ 	.byte	0x03, 0x19
        /*0abe*/ 	.short	0x0800


	//----- nvinfo : EIATTR_PARAM_CBANK
	.align		4
        /*0ac0*/ 	.byte	0x04, 0x0a
        /*0ac2*/ 	.short	(.L_55 - .L_54)
	.align		4
.L_54:
        /*0ac4*/ 	.word	index@(.nv.constant0._ZN7cutlass13device_kernelINS_4gemm6kernel13GemmUniversalIN4cute5tupleIJiiiiEEENS1_10collective13CollectiveMmaINS1_35MainloopSm100TmaUmmaWarpSpecializedILi4ELi2ELi4ENS5_IJNS4_1CILi4EEENSA_ILi1EEESC_EEEEENS5_IJNSA_ILi256EEENSA_ILi128EEESG_EEENS_6half_tENS5_IJlSC_lEEESI_SJ_NS4_8TiledMMAINS4_8MMA_AtomIJNS4_26SM100_MMA_F16BF16_2x1SM_SSISI_SI_fLi256ELi128ELNS4_4UMMA5MajorE0ELSO_0ELNSN_7ScaleInE0ELSP_0EEEEEENS4_6LayoutINS5_IJSC_SC_SC_EEENS5_IJNSA_ILi0EEESU_SU_EEEEENS5_IJNS4_10UnderscoreESX_SX_EEEEENS4_18SM100_TMA_2SM_LOADENS4_14ComposedLayoutINS4_7SwizzleILi3ELi4ELi3EEENS4_18smem_ptr_flag_bitsILi16EEENSS_INS5_IJNSA_ILi8EEENSA_ILi64EEEEEENS5_IJS17_SC_EEEEEEEvNS4_8identityENS4_28SM100_TMA_2SM_LOAD_MULTICASTES1B_vS1C_EENS_8epilogue10collective18CollectiveEpilogueINS1F_23Sm100TmaWarpSpecializedILi4ELi2ELi32ELb1ELb0EEEJNS5_IJSG_SG_SG_EEENS5_IJNSS_ISG_SC_EENSS_INSA_ILi32EEESC_EEEEESI_SJ_SI_SJ_NS1F_6fusion15FusionCallbacksIS1J_NS1P_17LinearCombinationISI_fSI_fLNS_15FloatRoundStyleE2EEES1K_S1O_JEEENS4_5SM1004TMEM4LOAD26SM100_TMEM_LOAD_32dp32b32xENS4_13SM90_TMA_LOADENS11_INS12_ILi2ELi4ELi3EEES15_NSS_INS5_IJS16_S1M_EEENS5_IJS1M_SC_EEEEEEENS4_39AutoVectorizingCopyWithAssumedAlignmentILi128EEENS4_14SM90_TMA_STOREES24_S26_S26_EEEvvEEEEvNT_6ParamsE)
        /*0ac8*/ 	.short	0x0380
        /*0aca*/ 	.short	0x0800


	//----- nvinfo : EIATTR_SW_WAR
	.align		4
.L_55:
        /*0acc*/ 	.byte	0x04, 0x36
        /*0ace*/ 	.short	(.L_57 - .L_56)
.L_56:
        /*0ad0*/ 	.word	0x00000008
.L_57:


//--------------------- .nv.callgraph             --------------------------
	.section	.nv.callgraph,"",@"SHT_CUDA_CALLGRAPH"
	.align	4
	.sectionentsize	8
	.align		4
        /*0000*/ 	.word	0x00000000
	.align		4
        /*0004*/ 	.word	0xffffffff
	.align		4
        /*0008*/ 	.word	index@(_ZN7cutlass13device_kernelINS_4gemm6kernel13GemmUniversalIN4cute5tupleIJiiiiEEENS1_10collective13CollectiveMmaINS1_35MainloopSm100TmaUmmaWarpSpecializedILi4ELi2ELi4ENS5_IJNS4_1CILi4EEENSA_ILi1EEESC_EEEEENS5_IJNSA_ILi256EEENSA_ILi128EEESG_EEENS_6half_tENS5_IJlSC_lEEESI_SJ_NS4_8TiledMMAINS4_8MMA_AtomIJNS4_26SM100_MMA_F16BF16_2x1SM_SSISI_SI_fLi256ELi128ELNS4_4UMMA5MajorE0ELSO_0ELNSN_7ScaleInE0ELSP_0EEEEEENS4_6LayoutINS5_IJSC_SC_SC_EEENS5_IJNSA_ILi0EEESU_SU_EEEEENS5_IJNS4_10UnderscoreESX_SX_EEEEENS4_18SM100_TMA_2SM_LOADENS4_14ComposedLayoutINS4_7SwizzleILi3ELi4ELi3EEENS4_18smem_ptr_flag_bitsILi16EEENSS_INS5_IJNSA_ILi8EEENSA_ILi64EEEEEENS5_IJS17_SC_EEEEEEEvNS4_8identityENS4_28SM100_TMA_2SM_LOAD_MULTICASTES1B_vS1C_EENS_8epilogue10collective18CollectiveEpilogueINS1F_23Sm100TmaWarpSpecializedILi4ELi2ELi32ELb1ELb0EEEJNS5_IJSG_SG_SG_EEENS5_IJNSS_ISG_SC_EENSS_INSA_ILi32EEESC_EEEEESI_SJ_SI_SJ_NS1F_6fusion15FusionCallbacksIS1J_NS1P_17LinearCombinationISI_fSI_fLNS_15FloatRoundStyleE2EEES1K_S1O_JEEENS4_5SM1004TMEM4LOAD26SM100_TMEM_LOAD_32dp32b32xENS4_13SM90_TMA_LOADENS11_INS12_ILi2ELi4ELi3EEES15_NSS_INS5_IJS16_S1M_EEENS5_IJS1M_SC_EEEEEEENS4_39AutoVectorizingCopyWithAssumedAlignmentILi128EEENS4_14SM90_TMA_STOREES24_S26_S26_EEEvvEEEEvNT_6ParamsE)
	.align		4
        /*000c*/ 	.word	index@(__assertfail)
	.align		4
        /*0010*/ 	.word	0x00000000
	.align		4
        /*0014*/ 	.word	0xfffffffe
	.align		4
        /*0018*/ 	.word	0x00000000
	.align		4
        /*001c*/ 	.word	0xfffffffd
	.align		4
        /*0020*/ 	.word	0x00000000
	.align		4
        /*0024*/ 	.word	0xfffffffc


//--------------------- .nv.constant4             --------------------------
	.section	.nv.constant4,"a",@progbits
	.align	8
	.align		8
.nv.constant4:
        /*0000*/ 	.dword	__assertfail
	.align		8
        /*0008*/ 	.dword	__unnamed_1
	.align		8
        /*0010*/ 	.dword	__unnamed_2
	.align		8
        /*0018*/ 	.dword	_ZN40_INTERNAL_3561162c_4_k_cu_f103e90f_305154cuda3std3__45__cpo5beginE
	.align		8
        /*0020*/ 	.dword	_ZN40_INTERNAL_3561162c_4_k_cu_f103e90f_305154cuda3std3__45__cpo3endE
	.align		8
        /*0028*/ 	.dword	_ZN40_INTERNAL_3561162c_4_k_cu_f103e90f_305154cuda3std3__45__cpo6cbeginE
	.align		8
        /*0030*/ 	.dword	_ZN40_INTERNAL_3561162c_4_k_cu_f103e90f_305154cuda3std3__45__cpo4cendE
	.align		8
        /*0038*/ 	.dword	_ZN40_INTERNAL_3561162c_4_k_cu_f103e90f_305154cuda3std3__442_GLOBAL__N__3561162c_4_k_cu_f103e90f_305156ignoreE
	.align		8
        /*0040*/ 	.dword	_ZN40_INTERNAL_3561162c_4_k_cu_f103e90f_305154cuda3std3__419piecewise_constructE
	.align		8
        /*0048*/ 	.dword	_ZN40_INTERNAL_3561162c_4_k_cu_f103e90f_305154cuda3std3__48in_placeE
	.align		8
        /*0050*/ 	.dword	_ZN40_INTERNAL_3561162c_4_k_cu_f103e90f_305154cuda3std6ranges3__45__cpo4swapE
	.align		8
        /*0058*/ 	.dword	_ZN40_INTERNAL_3561162c_4_k_cu_f103e90f_305154cuda3std6ranges3__45__cpo9iter_moveE
	.align		8
        /*0060*/ 	.dword	_ZN40_INTERNAL_3561162c_4_k_cu_f103e90f_305154cute7productE
	.align		8
        /*0068*/ 	.dword	_ZN40_INTERNAL_3561162c_4_k_cu_f103e90f_305154cute1_E
	.align		8
        /*0070*/ 	.dword	$str$25
	.align		8
        /*0078*/ 	.dword	$str$26
	.align		8
        /*0080*/ 	.dword	$str$27
	.align		8
        /*0088*/ 	.dword	$str$28


//--------------------- .text._ZN7cutlass13device_kernelINS_4gemm6kernel13GemmUniversalIN4cute5tupleIJiiiiEEENS1_10collective13CollectiveMmaINS1_35MainloopSm100TmaUmmaWarpSpecializedILi4ELi2ELi4ENS5_IJNS4_1CILi4EEENSA_ILi1EEESC_EEEEENS5_IJNSA_ILi256EEENSA_ILi128EEESG_EEENS_6half_tENS5_IJlSC_lEEESI_SJ_NS4_8TiledMMAINS4_8MMA_AtomIJNS4_26SM100_MMA_F16BF16_2x1SM_SSISI_SI_fLi256ELi128ELNS4_4UMMA5MajorE0ELSO_0ELNSN_7ScaleInE0ELSP_0EEEEEENS4_6LayoutINS5_IJSC_SC_SC_EEENS5_IJNSA_ILi0EEESU_SU_EEEEENS5_IJNS4_10UnderscoreESX_SX_EEEEENS4_18SM100_TMA_2SM_LOADENS4_14ComposedLayoutINS4_7SwizzleILi3ELi4ELi3EEENS4_18smem_ptr_flag_bitsILi16EEENSS_INS5_IJNSA_ILi8EEENSA_ILi64EEEEEENS5_IJS17_SC_EEEEEEEvNS4_8identityENS4_28SM100_TMA_2SM_LOAD_MULTICASTES1B_vS1C_EENS_8epilogue10collective18CollectiveEpilogueINS1F_23Sm100TmaWarpSpecializedILi4ELi2ELi32ELb1ELb0EEEJNS5_IJSG_SG_SG_EEENS5_IJNSS_ISG_SC_EENSS_INSA_ILi32EEESC_EEEEESI_SJ_SI_SJ_NS1F_6fusion15FusionCallbacksIS1J_NS1P_17LinearCombinationISI_fSI_fLNS_15FloatRoundStyleE2EEES1K_S1O_JEEENS4_5SM1004TMEM4LOAD26SM100_TMEM_LOAD_32dp32b32xENS4_13SM90_TMA_LOADENS11_INS12_ILi2ELi4ELi3EEES15_NSS_INS5_IJS16_S1M_EEENS5_IJS1M_SC_EEEEEEENS4_39AutoVectorizingCopyWithAssumedAlignmentILi128EEENS4_14SM90_TMA_STOREES24_S26_S26_EEEvvEEEEvNT_6ParamsE --------------------------
	.section	.text._ZN7cutlass13device_kernelINS_4gemm6kernel13GemmUniversalIN4cute5tupleIJiiiiEEENS1_10collective13CollectiveMmaINS1_35MainloopSm100TmaUmmaWarpSpecializedILi4ELi2ELi4ENS5_IJNS4_1CILi4EEENSA_ILi1EEESC_EEEEENS5_IJNSA_ILi256EEENSA_ILi128EEESG_EEENS_6half_tENS5_IJlSC_lEEESI_SJ_NS4_8TiledMMAINS4_8MMA_AtomIJNS4_26SM100_MMA_F16BF16_2x1SM_SSISI_SI_fLi256ELi128ELNS4_4UMMA5MajorE0ELSO_0ELNSN_7ScaleInE0ELSP_0EEEEEENS4_6LayoutINS5_IJSC_SC_SC_EEENS5_IJNSA_ILi0EEESU_SU_EEEEENS5_IJNS4_10UnderscoreESX_SX_EEEEENS4_18SM100_TMA_2SM_LOADENS4_14ComposedLayoutINS4_7SwizzleILi3ELi4ELi3EEENS4_18smem_ptr_flag_bitsILi16EEENSS_INS5_IJNSA_ILi8EEENSA_ILi64EEEEEENS5_IJS17_SC_EEEEEEEvNS4_8identityENS4_28SM100_TMA_2SM_LOAD_MULTICASTES1B_vS1C_EENS_8epilogue10collective18CollectiveEpilogueINS1F_23Sm100TmaWarpSpecializedILi4ELi2ELi32ELb1ELb0EEEJNS5_IJSG_SG_SG_EEENS5_IJNSS_ISG_SC_EENSS_INSA_ILi32EEESC_EEEEESI_SJ_SI_SJ_NS1F_6fusion15FusionCallbacksIS1J_NS1P_17LinearCombinationISI_fSI_fLNS_15FloatRoundStyleE2EEES1K_S1O_JEEENS4_5SM1004TMEM4LOAD26SM100_TMEM_LOAD_32dp32b32xENS4_13SM90_TMA_LOADENS11_INS12_ILi2ELi4ELi3EEES15_NSS_INS5_IJS16_S1M_EEENS5_IJS1M_SC_EEEEEEENS4_39AutoVectorizingCopyWithAssumedAlignmentILi128EEENS4_14SM90_TMA_STOREES24_S26_S26_EEEvvEEEEvNT_6ParamsE,"ax",@progbits
	.align	128
.text._ZN7cutlass13device_kernelINS_4gemm6kernel13GemmUniversalIN4cute5tupleIJiiiiEEENS1_10collective13CollectiveMmaINS1_35MainloopSm100TmaUmmaWarpSpecializedILi4ELi2ELi4ENS5_IJNS4_1CILi4EEENSA_ILi1EEESC_EEEEENS5_IJNSA_ILi256EEENSA_ILi128EEESG_EEENS_6half_tENS5_IJlSC_lEEESI_SJ_NS4_8TiledMMAINS4_8MMA_AtomIJNS4_26SM100_MMA_F16BF16_2x1SM_SSISI_SI_fLi256ELi128ELNS4_4UMMA5MajorE0ELSO_0ELNSN_7ScaleInE0ELSP_0EEEEEENS4_6LayoutINS5_IJSC_SC_SC_EEENS5_IJNSA_ILi0EEESU_SU_EEEEENS5_IJNS4_10UnderscoreESX_SX_EEEEENS4_18SM100_TMA_2SM_LOADENS4_14ComposedLayoutINS4_7SwizzleILi3ELi4ELi3EEENS4_18smem_ptr_flag_bitsILi16EEENSS_INS5_IJNSA_ILi8EEENSA_ILi64EEEEEENS5_IJS17_SC_EEEEEEEvNS4_8identityENS4_28SM100_TMA_2SM_LOAD_MULTICASTES1B_vS1C_EENS_8epilogue10collective18CollectiveEpilogueINS1F_23Sm100TmaWarpSpecializedILi4ELi2ELi32ELb1ELb0EEEJNS5_IJSG_SG_SG_EEENS5_IJNSS_ISG_SC_EENSS_INSA_ILi32EEESC_EEEEESI_SJ_SI_SJ_NS1F_6fusion15FusionCallbacksIS1J_NS1P_17LinearCombinationISI_fSI_fLNS_15FloatRoundStyleE2EEES1K_S1O_JEEENS4_5SM1004TMEM4LOAD26SM100_TMEM_LOAD_32dp32b32xENS4_13SM90_TMA_LOADENS11_INS12_ILi2ELi4ELi3EEES15_NSS_INS5_IJS16_S1M_EEENS5_IJS1M_SC_EEEEEEENS4_39AutoVectorizingCopyWithAssumedAlignmentILi128EEENS4_14SM90_TMA_STOREES24_S26_S26_EEEvvEEEEvNT_6ParamsE:
        .type           _ZN7cutlass13device_kernelINS_4gemm6kernel13GemmUniversalIN4cute5tupleIJiiiiEEENS1_10collective13CollectiveMmaINS1_35MainloopSm100TmaUmmaWarpSpecializedILi4ELi2ELi4ENS5_IJNS4_1CILi4EEENSA_ILi1EEESC_EEEEENS5_IJNSA_ILi256EEENSA_ILi128EEESG_EEENS_6half_tENS5_IJlSC_lEEESI_SJ_NS4_8TiledMMAINS4_8MMA_AtomIJNS4_26SM100_MMA_F16BF16_2x1SM_SSISI_SI_fLi256ELi128ELNS4_4UMMA5MajorE0ELSO_0ELNSN_7ScaleInE0ELSP_0EEEEEENS4_6LayoutINS5_IJSC_SC_SC_EEENS5_IJNSA_ILi0EEESU_SU_EEEEENS5_IJNS4_10UnderscoreESX_SX_EEEEENS4_18SM100_TMA_2SM_LOADENS4_14ComposedLayoutINS4_7SwizzleILi3ELi4ELi3EEENS4_18smem_ptr_flag_bitsILi16EEENSS_INS5_IJNSA_ILi8EEENSA_ILi64EEEEEENS5_IJS17_SC_EEEEEEEvNS4_8identityENS4_28SM100_TMA_2SM_LOAD_MULTICASTES1B_vS1C_EENS_8epilogue10collective18CollectiveEpilogueINS1F_23Sm100TmaWarpSpecializedILi4ELi2ELi32ELb1ELb0EEEJNS5_IJSG_SG_SG_EEENS5_IJNSS_ISG_SC_EENSS_INSA_ILi32EEESC_EEEEESI_SJ_SI_SJ_NS1F_6fusion15FusionCallbacksIS1J_NS1P_17LinearCombinationISI_fSI_fLNS_15FloatRoundStyleE2EEES1K_S1O_JEEENS4_5SM1004TMEM4LOAD26SM100_TMEM_LOAD_32dp32b32xENS4_13SM90_TMA_LOADENS11_INS12_ILi2ELi4ELi3EEES15_NSS_INS5_IJS16_S1M_EEENS5_IJS1M_SC_EEEEEEENS4_39AutoVectorizingCopyWithAssumedAlignmentILi128EEENS4_14SM90_TMA_STOREES24_S26_S26_EEEvvEEEEvNT_6ParamsE,@function
        .size           _ZN7cutlass13device_kernelINS_4gemm6kernel13GemmUniversalIN4cute5tupleIJiiiiEEENS1_10collective13CollectiveMmaINS1_35MainloopSm100TmaUmmaWarpSpecializedILi4ELi2ELi4ENS5_IJNS4_1CILi4EEENSA_ILi1EEESC_EEEEENS5_IJNSA_ILi256EEENSA_ILi128EEESG_EEENS_6half_tENS5_IJlSC_lEEESI_SJ_NS4_8TiledMMAINS4_8MMA_AtomIJNS4_26SM100_MMA_F16BF16_2x1SM_SSISI_SI_fLi256ELi128ELNS4_4UMMA5MajorE0ELSO_0ELNSN_7ScaleInE0ELSP_0EEEEEENS4_6LayoutINS5_IJSC_SC_SC_EEENS5_IJNSA_ILi0EEESU_SU_EEEEENS5_IJNS4_10UnderscoreESX_SX_EEEEENS4_18SM100_TMA_2SM_LOADENS4_14ComposedLayoutINS4_7SwizzleILi3ELi4ELi3EEENS4_18smem_ptr_flag_bitsILi16EEENSS_INS5_IJNSA_ILi8EEENSA_ILi64EEEEEENS5_IJS17_SC_EEEEEEEvNS4_8identityENS4_28SM100_TMA_2SM_LOAD_MULTICASTES1B_vS1C_EENS_8epilogue10collective18CollectiveEpilogueINS1F_23Sm100TmaWarpSpecializedILi4ELi2ELi32ELb1ELb0EEEJNS5_IJSG_SG_SG_EEENS5_IJNSS_ISG_SC_EENSS_INSA_ILi32EEESC_EEEEESI_SJ_SI_SJ_NS1F_6fusion15FusionCallbacksIS1J_NS1P_17LinearCombinationISI_fSI_fLNS_15FloatRoundStyleE2EEES1K_S1O_JEEENS4_5SM1004TMEM4LOAD26SM100_TMEM_LOAD_32dp32b32xENS4_13SM90_TMA_LOADENS11_INS12_ILi2ELi4ELi3EEES15_NSS_INS5_IJS16_S1M_EEENS5_IJS1M_SC_EEEEEEENS4_39AutoVectorizingCopyWithAssumedAlignmentILi128EEENS4_14SM90_TMA_STOREES24_S26_S26_EEEvvEEEEvNT_6ParamsE,(.L_x_199 - _ZN7cutlass13device_kernelINS_4gemm6kernel13GemmUniversalIN4cute5tupleIJiiiiEEENS1_10collective13CollectiveMmaINS1_35MainloopSm100TmaUmmaWarpSpecializedILi4ELi2ELi4ENS5_IJNS4_1CILi4EEENSA_ILi1EEESC_EEEEENS5_IJNSA_ILi256EEENSA_ILi128EEESG_EEENS_6half_tENS5_IJlSC_lEEESI_SJ_NS4_8TiledMMAINS4_8MMA_AtomIJNS4_26SM100_MMA_F16BF16_2x1SM_SSISI_SI_fLi256ELi128ELNS4_4UMMA5MajorE0ELSO_0ELNSN_7ScaleInE0ELSP_0EEEEEENS4_6LayoutINS5_IJSC_SC_SC_EEENS5_IJNSA_ILi0EEESU_SU_EEEEENS5_IJNS4_10UnderscoreESX_SX_EEEEENS4_18SM100_TMA_2SM_LOADENS4_14ComposedLayoutINS4_7SwizzleILi3ELi4ELi3EEENS4_18smem_ptr_flag_bitsILi16EEENSS_INS5_IJNSA_ILi8EEENSA_ILi64EEEEEENS5_IJS17_SC_EEEEEEEvNS4_8identityENS4_28SM100_TMA_2SM_LOAD_MULTICASTES1B_vS1C_EENS_8epilogue10collective18CollectiveEpilogueINS1F_23Sm100TmaWarpSpecializedILi4ELi2ELi32ELb1ELb0EEEJNS5_IJSG_SG_SG_EEENS5_IJNSS_ISG_SC_EENSS_INSA_ILi32EEESC_EEEEESI_SJ_SI_SJ_NS1F_6fusion15FusionCallbacksIS1J_NS1P_17LinearCombinationISI_fSI_fLNS_15FloatRoundStyleE2EEES1K_S1O_JEEENS4_5SM1004TMEM4LOAD26SM100_TMEM_LOAD_32dp32b32xENS4_13SM90_TMA_LOADENS11_INS12_ILi2ELi4ELi3EEES15_NSS_INS5_IJS16_S1M_EEENS5_IJS1M_SC_EEEEEEENS4_39AutoVectorizingCopyWithAssumedAlignmentILi128EEENS4_14SM90_TMA_STOREES24_S26_S26_EEEvvEEEEvNT_6ParamsE)
        .other          _ZN7cutlass13device_kernelINS_4gemm6kernel13GemmUniversalIN4cute5tupleIJiiiiEEENS1_10collective13CollectiveMmaINS1_35MainloopSm100TmaUmmaWarpSpecializedILi4ELi2ELi4ENS5_IJNS4_1CILi4EEENSA_ILi1EEESC_EEEEENS5_IJNSA_ILi256EEENSA_ILi128EEESG_EEENS_6half_tENS5_IJlSC_lEEESI_SJ_NS4_8TiledMMAINS4_8MMA_AtomIJNS4_26SM100_MMA_F16BF16_2x1SM_SSISI_SI_fLi256ELi128ELNS4_4UMMA5MajorE0ELSO_0ELNSN_7ScaleInE0ELSP_0EEEEEENS4_6LayoutINS5_IJSC_SC_SC_EEENS5_IJNSA_ILi0EEESU_SU_EEEEENS5_IJNS4_10UnderscoreESX_SX_EEEEENS4_18SM100_TMA_2SM_LOADENS4_14ComposedLayoutINS4_7SwizzleILi3ELi4ELi3EEENS4_18smem_ptr_flag_bitsILi16EEENSS_INS5_IJNSA_ILi8EEENSA_ILi64EEEEEENS5_IJS17_SC_EEEEEEEvNS4_8identityENS4_28SM100_TMA_2SM_LOAD_MULTICASTES1B_vS1C_EENS_8epilogue10collective18CollectiveEpilogueINS1F_23Sm100TmaWarpSpecializedILi4ELi2ELi32ELb1ELb0EEEJNS5_IJSG_SG_SG_EEENS5_IJNSS_ISG_SC_EENSS_INSA_ILi32EEESC_EEEEESI_SJ_SI_SJ_NS1F_6fusion15FusionCallbacksIS1J_NS1P_17LinearCombinationISI_fSI_fLNS_15FloatRoundStyleE2EEES1K_S1O_JEEENS4_5SM1004TMEM4LOAD26SM100_TMEM_LOAD_32dp32b32xENS4_13SM90_TMA_LOADENS11_INS12_ILi2ELi4ELi3EEES15_NSS_INS5_IJS16_S1M_EEENS5_IJS1M_SC_EEEEEEENS4_39AutoVectorizingCopyWithAssumedAlignmentILi128EEENS4_14SM90_TMA_STOREES24_S26_S26_EEEvvEEEEvNT_6ParamsE,@"STO_CUDA_ENTRY STV_DEFAULT"
_ZN7cutlass13device_kernelINS_4gemm6kernel13GemmUniversalIN4cute5tupleIJiiiiEEENS1_10collective13CollectiveMmaINS1_35MainloopSm100TmaUmmaWarpSpecializedILi4ELi2ELi4ENS5_IJNS4_1CILi4EEENSA_ILi1EEESC_EEEEENS5_IJNSA_ILi256EEENSA_ILi128EEESG_EEENS_6half_tENS5_IJlSC_lEEESI_SJ_NS4_8TiledMMAINS4_8MMA_AtomIJNS4_26SM100_MMA_F16BF16_2x1SM_SSISI_SI_fLi256ELi128ELNS4_4UMMA5MajorE0ELSO_0ELNSN_7ScaleInE0ELSP_0EEEEEENS4_6LayoutINS5_IJSC_SC_SC_EEENS5_IJNSA_ILi0EEESU_SU_EEEEENS5_IJNS4_10UnderscoreESX_SX_EEEEENS4_18SM100_TMA_2SM_LOADENS4_14ComposedLayoutINS4_7SwizzleILi3ELi4ELi3EEENS4_18smem_ptr_flag_bitsILi16EEENSS_INS5_IJNSA_ILi8EEENSA_ILi64EEEEEENS5_IJS17_SC_EEEEEEEvNS4_8identityENS4_28SM100_TMA_2SM_LOAD_MULTICASTES1B_vS1C_EENS_8epilogue10collective18CollectiveEpilogueINS1F_23Sm100TmaWarpSpecializedILi4ELi2ELi32ELb1ELb0EEEJNS5_IJSG_SG_SG_EEENS5_IJNSS_ISG_SC_EENSS_INSA_ILi32EEESC_EEEEESI_SJ_SI_SJ_NS1F_6fusion15FusionCallbacksIS1J_NS1P_17LinearCombinationISI_fSI_fLNS_15FloatRoundStyleE2EEES1K_S1O_JEEENS4_5SM1004TMEM4LOAD26SM100_TMEM_LOAD_32dp32b32xENS4_13SM90_TMA_LOADENS11_INS12_ILi2ELi4ELi3EEES15_NSS_INS5_IJS16_S1M_EEENS5_IJS1M_SC_EEEEEEENS4_39AutoVectorizingCopyWithAssumedAlignmentILi128EEENS4_14SM90_TMA_STOREES24_S26_S26_EEEvvEEEEvNT_6ParamsE:
[----:B------:R-:W1:Y:S01]  /*0000*/  LDC R1, c[0x0][0x37c] ;  /* 0x0000df00ff017b82 */ /* 0x000e620000000800 */
[----:B------:R-:W2:Y:S01]  /*0010*/  S2R R94, SR_TID.X ;  /* 0x00000000005e7919 */ /* 0x000ea20000002100 */
[----:B------:R-:W3:Y:S06]  /*0020*/  LDCU.64 UR8, c[0x0][0x890] ;  /* 0x00011200ff0877ac */ /* 0x000eec0008000a00 */
[----:B------:R-:W4:Y:S01]  /*0030*/  S2UR UR47, SR_CgaCtaId ;  /* 0x00000000002f79c3 */ /* 0x000f220000008800 */
[----:B------:R-:W-:Y:S02]  /*0040*/  PRMT R80, RZ, 0x7610, R80 ;  /* 0x00007610ff507816 */ /* 0x000fe40000000050 */
[----:B------:R-:W-:Y:S01]  /*0050*/  ELECT P1, URZ, PT ;  /* 0x0000000000ff782f */ /* 0x000fe20003820000 */
[----:B---3--:R-:W-:-:S04]  /*0060*/  UISETP.NE.U32.AND UP0, UPT, UR8, URZ, UPT ;  /* 0x000000ff0800728c */ /* 0x008fc8000bf05070 */
[----:B------:R-:W-:Y:S02]  /*0070*/  UISETP.NE.AND.EX UP0, UPT, UR9, URZ, UPT, UP0 ;  /* 0x000000ff0900728c */ /* 0x000fe4000bf05300 */
[----:B----4-:R-:W-:Y:S02]  /*0080*/  ULOP3.LUT UR68, UR47, 0x1, URZ, 0xc0, !UPT ;  /* 0x000000012f447892 */ /* 0x010fe4000f8ec0ff */
[----:B------:R-:W-:Y:S01]  /*0090*/  ULOP3.LUT UR69, UR47, 0x1, URZ, 0x3c, !UPT ;  /* 0x000000012f457892 */ /* 0x000fe2000f8e3cff */
[----:B--2---:R-:W-:-:S05]  /*00a0*/  SHF.R.U32.HI R81, RZ, 0x5, R94 ;  /* 0x00000005ff517819 */ /* 0x004fca000001165e */
[----:B------:R-:W2:Y:S02]  /*00b0*/  SHFL.IDX PT, R0, R81, RZ, 0x1f ;  /* 0x00001fff51007589 */ /* 0x000ea400000e0000 */
[----:B--2---:R-:W-:Y:S01]  /*00c0*/  R2UR UR20, R0 ;  /* 0x00000000001472ca */ /* 0x004fe200000e0000 */
[----:B-1----:R-:W-:-:S14]  /*00d0*/  BRA.U UP0, `(.L_x_0) ;  /* 0x0000000100307547 */ /* 0x002fdc000b800000 */
[----:B------:R-:W1:Y:S02]  /*00e0*/  LDCU.64 UR4, c[0x0][0x888] ;  /* 0x00011100ff0477ac */ /* 0x000e640008000a00 */
[----:B-1----:R-:W-:-:S04]  /*00f0*/  UISETP.NE.U32.AND UP0, UPT, UR4, URZ, UPT ;  /* 0x000000ff0400728c */ /* 0x002fc8000bf05070 */
[----:B------:R-:W-:-:S09]  /*0100*/  UISETP.NE.AND.EX UP0, UPT, UR5, URZ, UPT, UP0 ;  /* 0x000000ff0500728c */ /* 0x000fd2000bf05300 */
[----:B------:R-:W-:Y:S05]  /*0110*/  BRA.U !UP0, `(.L_x_1) ;  /* 0x0000000108147547 */ /* 0x000fea000b800000 */
[----:B------:R-:W1:Y:S01]  /*0120*/  LDC.64 R2, c[0x0][0x888] ;  /* 0x00022200ff027b82 */ /* 0x000e620000000a00 */
[----:B------:R-:W1:Y:S02]  /*0130*/  LDCU.64 UR4, c[0x0][0x358] ;  /* 0x00006b00ff0477ac */ /* 0x000e640008000a00 */
[----:B-1----:R1:W5:Y:S01]  /*0140*/  LDG.E R41, desc[UR4][R2.64] ;  /* 0x0000000402297981 */ /* 0x002362000c1e1900 */
[----:B------:R-:W-:Y:S01]  /*0150*/  HFMA2 R80, -RZ, RZ, 0, 5.9604644775390625e-08 ;  /* 0x00000001ff507431 */ /* 0x000fe200000001ff */
[----:B------:R-:W-:Y:S05]  /*0160*/  BRA `(.L_x_0) ;  /* 0x00000000000c7947 */ /* 0x000fea0003800000 */
.L_x_1:
[----:B------:R-:W1:Y:S01]  /*0170*/  LDCU UR4, c[0x0][0x880] ;  /* 0x00011000ff0477ac */ /* 0x000e620008000800 */
[----:B------:R-:W-:Y:S01]  /*0180*/  HFMA2 R80, -RZ, RZ, 0, 5.9604644775390625e-08 ;  /* 0x00000001ff507431 */ /* 0x000fe200000001ff */
[----:B-1----:R-:W-:-:S07]  /*0190*/  MOV R41, UR4 ;  /* 0x0000000400297c02 */ /* 0x002fce0008000f00 */
.L_x_0:
[----:B------:R-:W2:Y:S02]  /*01a0*/  LDCU.64 UR4, c[0x0][0x8b0] ;  /* 0x00011600ff0477ac */ /* 0x000ea40008000a00 */
[----:B--2---:R-:W-:-:S04]  /*01b0*/  UISETP.NE.U32.AND UP0, UPT, UR4, URZ, UPT ;  /* 0x000000ff0400728c */ /* 0x004fc8000bf05070 */
[----:B------:R-:W-:-:S09]  /*01c0*/  UISETP.NE.AND.EX UP0, UPT, UR5, URZ, UPT, UP0 ;  /* 0x000000ff0500728c */ /* 0x000fd2000bf05300 */
[----:B------:R-:W-:Y:S05]  /*01d0*/  BRA.U UP0, `(.L_x_2) ;  /* 0x0000000100287547 */ /* 0x000fea000b800000 */
[----:B------:R-:W2:Y:S02]  /*01e0*/  LDCU.64 UR4, c[0x0][0x8a8] ;  /* 0x00011500ff0477ac */ /* 0x000ea40008000a00 */
[----:B--2---:R-:W-:-:S04]  /*01f0*/  UISETP.NE.U32.AND UP0, UPT, UR4, URZ, UPT ;  /* 0x000000ff0400728c */ /* 0x004fc8000bf05070 */
[----:B------:R-:W-:-:S09]  /*0200*/  UISETP.NE.AND.EX UP0, UPT, UR5, URZ, UPT, UP0 ;  /* 0x000000ff0500728c */ /* 0x000fd2000bf05300 */
[----:B------:R-:W-:Y:S05]  /*0210*/  BRA.U !UP0, `(.L_x_3) ;  /* 0x0000000108107547 */ /* 0x000fea000b800000 */
[----:B------:R-:W2:Y:S01]  /*0220*/  LDC.64 R38, c[0x0][0x8a8] ;  /* 0x00022a00ff267b82 */ /* 0x000ea20000000a00 */
[----:B------:R-:W2:Y:S02]  /*0230*/  LDCU.64 UR4, c[0x0][0x358] ;  /* 0x00006b00ff0477ac */ /* 0x000ea40008000a00 */
[----:B--2---:R2:W5:Y:S01]  /*0240*/  LDG.E R38, desc[UR4][R38.64] ;  /* 0x0000000426267981 */ /* 0x004562000c1e1900 */
[----:B------:R-:W-:Y:S05]  /*0250*/  BRA `(.L_x_2) ;  /* 0x0000000000087947 */ /* 0x000fea0003800000 */
.L_x_3:
[----:B------:R-:W2:Y:S02]  /*0260*/  LDCU UR4, c[0x0][0x8a0] ;  /* 0x00011400ff0477ac */ /* 0x000ea40008000800 */
[----:B--2---:R-:W-:Y:S02]  /*0270*/  MOV R38, UR4 ;  /* 0x0000000400267c02 */ /* 0x004fe40008000f00 */
.L_x_2:
[----:B------:R-:W-:Y:S01]  /*0280*/  IMAD.U32 R0, RZ, RZ, UR20 ;  /* 0x00000014ff007e24 */ /* 0x000fe2000f8e00ff */
[----:B------:R-:W-:Y:S04]  /*0290*/  BSSY.RECONVERGENT B0, `(.L_x_4) ;  /* 0x000000c000007945 */ /* 0x000fe80003800200 */
[C---:B------:R-:W-:Y:S02]  /*02a0*/  ISETP.NE.OR P2, PT, R0.reuse, 0x1, !P1 ;  /* 0x000000010000780c */ /* 0x040fe40004f45670 */
[----:B------:R-:W-:-:S11]  /*02b0*/  ISETP.NE.OR P0, PT, R0, 0x3, !P1 ;  /* 0x000000030000780c */ /* 0x000fd60004f05670 */
[----:B------:R-:W-:Y:S05]  /*02c0*/  @P2 BRA `(.L_x_5) ;  /* 0x0000000000202947 */ /* 0x000fea0003800000 */
[----:B------:R-:W3:Y:S02]  /*02d0*/  LDCU.64 UR4, c[0x0][0x348] ;  /* 0x00006900ff0477ac */ /* 0x000ee40008000a00 */
[----:B---3--:R-:W-:Y:S02]  /*02e0*/  UIADD3 UR6, UP1, UPT, UR4, 0x80, URZ ;  /* 0x0000008004067890 */ /* 0x008fe4000ff3e0ff */
[----:B------:R-:W-:Y:S02]  /*02f0*/  UIADD3 UR4, UP0, UPT, UR4, 0x180, URZ ;  /* 0x0000018004047890 */ /* 0x000fe4000ff1e0ff */
[----:B------:R-:W-:Y:S02]  /*0300*/  UIADD3.X UR7, UPT, UPT, URZ, UR5, URZ, UP1, !UPT ;  /* 0x00000005ff077290 */ /* 0x000fe40008ffe4ff */
[----:B------:R-:W-:-:S07]  /*0310*/  UIADD3.X UR5, UPT, UPT, URZ, UR5, URZ, UP0, !UPT ;  /* 0x00000005ff057290 */ /* 0x000fce00087fe4ff */
[----:B------:R3:W-:Y:S02]  /*0320*/  UTMACCTL.PF [UR6] ;  /* 0x00000000060079b9 */ /* 0x0007e40008040000 */
[----:B------:R3:W-:Y:S02]  /*0330*/  UTMACCTL.PF [UR4] ;  /* 0x00000000040079b9 */ /* 0x0007e40008040000 */
[----:B---3--:R-:W-:Y:S01]  /*0340*/  NOP ;  /* 0x0000000000007918 */ /* 0x008fe20000000000 */
.L_x_5:
[----:B------:R-:W-:Y:S05]  /*0350*/  BSYNC.RECONVERGENT B0 ;  /* 0x0000000000007941 */ /* 0x000fea0003800200 */
.L_x_4:
[----:B------:R-:W-:Y:S04]  /*0360*/  BSSY.RECONVERGENT B0, `(.L_x_6) ;  /* 0x000000a000007945 */ /* 0x000fe80003800200 */
        /* <DEDUP_REMOVED lines=9> */
.L_x_7:
[----:B------:R-:W-:Y:S05]  /*0400*/  BSYNC.RECONVERGENT B0 ;  /* 0x0000000000007941 */ /* 0x000fea0003800200 */
.L_x_6:
[----:B------:R-:W3:Y:S01]  /*0410*/  LDCU.64 UR4, c[0x0][0x888] ;  /* 0x00011100ff0477ac */ /* 0x000ee20008000a00 */
[----:B------:R-:W-:Y:S02]  /*0420*/  UISETP.EQ.U32.AND UP2, UPT, UR8, URZ, UPT ;  /* 0x000000ff0800728c */ /* 0x000fe4000bf42070 */
[----:B------:R-:W-:Y:S02]  /*0430*/  UPLOP3.LUT UP4, UPT, UPT, UPT, UPT, 0x80, 0x8 ;  /* 0x000000000008789c */ /* 0x000fe40003f8f070 */
[----:B---3--:R-:W-:-:S04]  /*0440*/  UISETP.NE.U32.AND UP0, UPT, UR4, URZ, UPT ;  /* 0x000000ff0400728c */ /* 0x008fc8000bf05070 */
[----:B------:R-:W-:-:S04]  /*0450*/  UISETP.NE.AND.EX UP1, UPT, UR5, URZ, UPT, UP0 ;  /* 0x000000ff0500728c */ /* 0x000fc8000bf25300 */
[----:B------:R-:W-:-:S04]  /*0460*/  UISETP.EQ.OR.EX UP3, UPT, UR9, URZ, !UP1, UP2 ;  /* 0x000000ff0900728c */ /* 0x000fc8000cf62720 */
[----:B------:R-:W-:-:S06]  /*0470*/  UP2UR UR4, UPR, URZ, 0x8 ;  /* 0x00000008ff047883 */ /* 0x000fcc0008000000 */
[----:B------:R-:W-:Y:S01]  /*0480*/  MOV R83, UR4 ;  /* 0x0000000400537c02 */ /* 0x000fe20008000f00 */
[----:B------:R-:W-:Y:S06]  /*0490*/  BRA.U !UP3, `(.L_x_8) ;  /* 0x000000010b207547 */ /* 0x000fec000b800000 */
[----:B------:R-:W-:Y:S01]  /*04a0*/  UISETP.NE.U32.AND UP2, UPT, UR8, URZ, UPT ;  /* 0x000000ff0800728c */ /* 0x000fe2000bf45070 */
[----:B-----5:R-:W-:Y:S01]  /*04b0*/  FSETP.NEU.AND P0, PT, R41, RZ, PT ;  /* 0x000000ff2900720b */ /* 0x020fe20003f0d000 */
[----:B------:R-:W-:Y:S02]  /*04c0*/  USEL UR4, URZ, 0xffffffff, UP1 ;  /* 0xffffffffff047887 */ /* 0x000fe40008800000 */
[----:B------:R-:W-:-:S10]  /*04d0*/  UISETP.NE.AND.EX UP2, UPT, UR9, URZ, UPT, UP2 ;  /* 0x000000ff0900728c */ /* 0x000fd4000bf45320 */
[----:B------:R-:W-:Y:S01]  /*04e0*/  VOTEU.ANY UP0, P0 ;  /* 0x0000000000ff7886 */ /* 0x000fe20000000100 */
[----:B------:R-:W-:-:S04]  /*04f0*/  @!UP2 USEL UR4, URZ, 0xffffffff, UP0 ;  /* 0xffffffffff04a887 */ /* 0x000fc80008000000 */
[----:B------:R-:W-:-:S04]  /*0500*/  ULOP3.LUT UR4, UR4, 0x1, URZ, 0xc0, !UPT ;  /* 0x0000000104047892 */ /* 0x000fc8000f8ec0ff */
[----:B------:R-:W-:-:S11]  /*0510*/  UISETP.NE.U32.AND UP4, UPT, UR4, 0x1, UPT ;  /* 0x000000010400788c */ /* 0x000fd6000bf85070 */
.L_x_8:
[----:B------:R-:W3:Y:S01]  /*0520*/  SHFL.IDX PT, R0, R81, RZ, 0x1f ;  /* 0x00001fff51007589 */ /* 0x000ee200000e0000 */
[----:B------:R-:W-:-:S04]  /*0530*/  UISETP.NE.AND UP0, UPT, UR20, 0x2, UPT ;  /* 0x000000021400788c */ /* 0x000fc8000bf05270 */
[----:B------:R-:W-:Y:S02]  /*0540*/  UISETP.EQ.AND UP2, UPT, UR68, URZ, !UP0 ;  /* 0x000000ff4400728c */ /* 0x000fe4000c742270 */
[----:B------:R-:W-:-:S04]  /*0550*/  USEL UR43, URZ, 0x1, UP0 ;  /* 0x00000001ff2b7887 */ /* 0x000fc80008000000 */
[----:B------:R-:W-:Y:S02]  /*0560*/  PLOP3.LUT P3, PT, P1, PT, UP2, 0x80, 0x8 ;  /* 0x000000000008781c */ /* 0x000fe40000f6f028 */
[----:B---3--:R-:W-:-:S13]  /*0570*/  ISETP.NE.AND P0, PT, R0, RZ, PT ;  /* 0x000000ff0000720c */ /* 0x008fda0003f05270 */
[----:B------:R-:W-:Y:S05]  /*0580*/  @P0 BRA `(.L_x_9) ;  /* 0x0000000000540947 */ /* 0x000fea0003800000 */
[----:B------:R-:W-:Y:S01]  /*0590*/  UMOV UR4, 0x400 ;  /* 0x0000040000047882 */ /* 0x000fe20000000000 */
[----:B------:R-:W-:Y:S01]  /*05a0*/  UMOV UR8, 0x1 ;  /* 0x0000000100087882 */ /* 0x000fe20000000000 */
[----:B------:R-:W-:Y:S01]  /*05b0*/  UMOV UR6, 0x2 ;  /* 0x0000000200067882 */ /* 0x000fe20000000000 */
[----:B------:R-:W-:Y:S02]  /*05c0*/  ULEA UR4, UR47, UR4, 0x18 ;  /* 0x000000042f047291 */ /* 0x000fe4000f8ec0ff */
[----:B------:R-:W-:-:S04]  /*05d0*/  UIADD3 UR8, UPT, UPT, -UR8, 0x100000, URZ ;  /* 0x0010000008087890 */ /* 0x000fc8000fffe1ff */
[----:B------:R-:W-:Y:S02]  /*05e0*/  USHF.L.U32 UR9, UR8, 0xb, URZ ;  /* 0x0000000b08097899 */ /* 0x000fe400080006ff */
[----:B------:R-:W-:Y:S02]  /*05f0*/  USHF.L.U32 UR8, UR8, 0x1, URZ ;  /* 0x0000000108087899 */ /* 0x000fe400080006ff */
[----:B------:R-:W-:-:S04]  /*0600*/  UIADD3 UR6, UPT, UPT, -UR6, 0x100000, URZ ;  /* 0x0010000006067890 */ /* 0x000fc8000fffe1ff */
[----:B------:R-:W-:Y:S02]  /*0610*/  USHF.L.U32 UR7, UR6, 0xb, URZ ;  /* 0x0000000b06077899 */ /* 0x000fe400080006ff */
[----:B------:R-:W-:Y:S01]  /*0620*/  USHF.L.U32 UR6, UR6, 0x1, URZ ;  /* 0x0000000106067899 */ /* 0x000fe200080006ff */
[----:B------:R-:W-:Y:S01]  /*0630*/  ELECT P0, URZ, PT ;  /* 0x0000000000ff782f */ /* 0x000fe20003800000 */
[----:B------:R-:W3:Y:S02]  /*0640*/  FENCE.VIEW.ASYNC.S ;  /* 0x00000000000073c6 */ /* 0x000ee40000000000 */
[----:B---3--:R3:W4:Y:S08]  /*0650*/  SYNCS.EXCH.64 URZ, [UR4], UR8 ;  /* 0x0000000804ff75b2 */ /* 0x0087300008000100 */
[----:B------:R3:W1:Y:S01]  /*0660*/  SYNCS.EXCH.64 URZ, [UR4+0x20], UR6 ;  /* 0x0000200604ff75b2 */ /* 0x0006620008000100 */
[----:B------:R3:W1:Y:S01]  /*0670*/  SYNCS.EXCH.64 URZ, [UR4+0x8], UR8 ;  /* 0x0000080804ff75b2 */ /* 0x0006620008000100 */
[----:B------:R3:W1:Y:S01]  /*0680*/  SYNCS.EXCH.64 URZ, [UR4+0x28], UR6 ;  /* 0x0000280604ff75b2 */ /* 0x0006620008000100 */
[----:B------:R3:W1:Y:S01]  /*0690*/  SYNCS.EXCH.64 URZ, [UR4+0x10], UR8 ;  /* 0x0000100804ff75b2 */ /* 0x0006620008000100 */
[----:B------:R3:W1:Y:S01]  /*06a0*/  SYNCS.EXCH.64 URZ, [UR4+0x30], UR6 ;  /* 0x0000300604ff75b2 */ /* 0x0006620008000100 */
[----:B------:R3:W1:Y:S01]  /*06b0*/  SYNCS.EXCH.64 URZ, [UR4+0x18], UR8 ;  /* 0x0000180804ff75b2 */ /* 0x0006620008000100 */
[----:B------:R3:W1:Y:S01]  /*06c0*/  SYNCS.EXCH.64 URZ, [UR4+0x38], UR6 ;  /* 0x0000380604ff75b2 */ /* 0x0006620008000100 */
[----:B------:R-:W-:Y:S01]  /*06d0*/  NOP ;  /* 0x0000000000007918 */ /* 0x000fe20000000000 */
.L_x_9:
[----:B------:R-:W2:Y:S01]  /*06e0*/  SHFL.IDX PT, R0, R81, RZ, 0x1f ;  /* 0x00001fff51007589 */ /* 0x000ea200000e0000 */
[----:B------:R-:W-:Y:S01]  /*06f0*/  NOP ;  /* 0x0000000000007918 */ /* 0x000fe20000000000 */
[----:B--2---:R-:W-:-:S13]  /*0700*/  ISETP.NE.AND P0, PT, R0, 0x1, PT ;  /* 0x000000010000780c */ /* 0x004fda0003f05270 */
[----:B------:R-:W-:Y:S05]  /*0710*/  @P0 BRA `(.L_x_10) ;  /* 0x0000000000540947 */ /* 0x000fea0003800000 */
[----:B---3--:R-:W-:Y:S01]  /*0720*/  UMOV UR4, 0x400 ;  /* 0x0000040000047882 */ /* 0x008fe20000000000 */
        /* <DEDUP_REMOVED lines=10> */
[----:B------:R-:W2:Y:S02]  /*07d0*/  FENCE.VIEW.ASYNC.S ;  /* 0x00000000000073c6 */ /* 0x000ea40000000000 */
[----:B--2---:R2:W3:Y:S08]  /*07e0*/  SYNCS.EXCH.64 URZ, [UR4+0x40], UR8 ;  /* 0x0000400804ff75b2 */ /* 0x0044f00008000100 */
        /* <DEDUP_REMOVED lines=8> */
.L_x_10:
[----:B------:R-:W4:Y:S01]  /*0870*/  SHFL.IDX PT, R0, R81, RZ, 0x1f ;  /* 0x00001fff51007589 */ /* 0x000f2200000e0000 */
[----:B------:R-:W-:Y:S01]  /*0880*/  NOP ;  /* 0x0000000000007918 */ /* 0x000fe20000000000 */
[----:B----4-:R-:W-:-:S13]  /*0890*/  ISETP.NE.AND P0, PT, R0, 0x3, PT ;  /* 0x000000030000780c */ /* 0x010fda0003f05270 */
[----:B------:R-:W-:Y:S05]  /*08a0*/  @P0 BRA `(.L_x_11) ;  /* 0x00000000002c0947 */ /* 0x000fea0003800000 */
[----:B--23--:R-:W-:Y:S01]  /*08b0*/  UMOV UR6, 0x400 ;  /* 0x0000040000067882 */ /* 0x00cfe20000000000 */
[----:B------:R-:W-:Y:S01]  /*08c0*/  UMOV UR4, 0x20 ;  /* 0x0000002000047882 */ /* 0x000fe20000000000 */
[----:B------:R-:W-:Y:S02]  /*08d0*/  ULEA UR6, UR47, UR6, 0x18 ;  /* 0x000000062f067291 */ /* 0x000fe4000f8ec0ff */
[----:B------:R-:W-:-:S04]  /*08e0*/  UIADD3 UR4, UPT, UPT, -UR4, 0x100000, URZ ;  /* 0x0010000004047890 */ /* 0x000fc8000fffe1ff */
[----:B------:R-:W-:Y:S02]  /*08f0*/  USHF.L.U32 UR5, UR4, 0xb, URZ ;  /* 0x0000000b04057899 */ /* 0x000fe400080006ff */
[----:B------:R-:W-:Y:S01]  /*0900*/  USHF.L.U32 UR4, UR4, 0x1, URZ ;  /* 0x0000000104047899 */ /* 0x000fe200080006ff */
[----:B------:R-:W-:Y:S01]  /*0910*/  ELECT P0, URZ, PT ;  /* 0x0000000000ff782f */ /* 0x000fe20003800000 */
[----:B------:R-:W2:Y:S10]  /*0920*/  FENCE.VIEW.ASYNC.S ;  /* 0x00000000000073c6 */ /* 0x000eb40000000000 */
[----:B--2---:R4:W2:Y:S01]  /*0930*/  SYNCS.EXCH.64 URZ, [UR6+0x80], UR4 ;  /* 0x0000800406ff75b2 */ /* 0x0048a20008000100 */
[----:B------:R4:W3:Y:S02]  /*0940*/  SYNCS.EXCH.64 URZ, [UR6+0x88], UR4 ;  /* 0x0000880406ff75b2 */ /* 0x0008e40008000100 */
[----:B----4-:R-:W-:Y:S01]  /*0950*/  NOP ;  /* 0x0000000000007918 */ /* 0x010fe20000000000 */
.L_x_11:
[----:B------:R-:W4:Y:S01]  /*0960*/  SHFL.IDX PT, R0, R81, RZ, 0x1f ;  /* 0x00001fff51007589 */ /* 0x000f2200000e0000 */
[----:B------:R-:W-:Y:S01]  /*0970*/  NOP ;  /* 0x0000000000007918 */ /* 0x000fe20000000000 */
[----:B----4-:R-:W-:-:S13]  /*0980*/  ISETP.NE.AND P0, PT, R0, 0x4, PT ;  /* 0x000000040000780c */ /* 0x010fda0003f05270 */
[----:B------:R-:W-:Y:S05]  /*0990*/  @P0 BRA `(.L_x_12) ;  /* 0x0000000000480947 */ /* 0x000fea0003800000 */
[----:B--23--:R-:W-:Y:S01]  /*09a0*/  UMOV UR4, 0x3a0 ;  /* 0x000003a000047882 */ /* 0x00cfe20000000000 */
[----:B------:R-:W-:Y:S01]  /*09b0*/  UMOV UR6, 0x400 ;  /* 0x0000040000067882 */ /* 0x000fe20000000000 */
[----:B------:R-:W-:Y:S01]  /*09c0*/  USEL UR4, UR4, 0x320, UP4 ;  /* 0x0000032004047887 */ /* 0x000fe2000a000000 */
        /* <DEDUP_REMOVED lines=10> */
[----:B--2---:R4:W2:Y:S08]  /*0a70*/  SYNCS.EXCH.64 URZ, [UR6+0x90], UR8 ;  /* 0x0000900806ff75b2 */ /* 0x0048b00008000100 */
[----:B------:R4:W3:Y:S01]  /*0a80*/  SYNCS.EXCH.64 URZ, [UR6+0xa0], UR4 ;  /* 0x0000a00406ff75b2 */ /* 0x0008e20008000100 */
[----:B------:R4:W1:Y:S01]  /*0a90*/  SYNCS.EXCH.64 URZ, [UR6+0x98], UR8 ;  /* 0x0000980806ff75b2 */ /* 0x0008620008000100 */
[----:B------:R4:W1:Y:S02]  /*0aa0*/  SYNCS.EXCH.64 URZ, [UR6+0xa8], UR4 ;  /* 0x0000a80406ff75b2 */ /* 0x0008640008000100 */
[----:B----4-:R-:W-:Y:S01]  /*0ab0*/  NOP ;  /* 0x0000000000007918 */ /* 0x010fe20000000000 */
.L_x_12:
[----:B------:R-:W4:Y:S01]  /*0ac0*/  SHFL.IDX PT, R0, R81, RZ, 0x1f ;  /* 0x00001fff51007589 */ /* 0x000f2200000e0000 */
[----:B------:R-:W-:Y:S01]  /*0ad0*/  NOP ;  /* 0x0000000000007918 */ /* 0x000fe20000000000 */
[----:B----4-:R-:W-:-:S13]  /*0ae0*/  ISETP.NE.AND P0, PT, R0, 0x5, PT ;  /* 0x000000050000780c */ /* 0x010fda0003f05270 */
[----:B------:R-:W-:Y:S05]  /*0af0*/  @P0 BRA `(.L_x_13) ;  /* 0x0000000000540947 */ /* 0x000fea0003800000 */
[----:B--23--:R-:W-:Y:S01]  /*0b00*/  UMOV UR4, 0x400 ;  /* 0x0000040000047882 */ /* 0x00cfe20000000000 */
        /* <DEDUP_REMOVED lines=14> */
[----:B------:R4:W1:Y:S01]  /*0bf0*/  SYNCS.EXCH.64 URZ, [UR4+0xd8], UR8 ;  /* 0x0000d80804ff75b2 */ /* 0x0008620008000100 */
[----:B------:R4:W1:Y:S01]  /*0c00*/  SYNCS.EXCH.64 URZ, [UR4+0xc0], UR6 ;  /* 0x0000c00604ff75b2 */ /* 0x0008620008000100 */
[----:B------:R4:W1:Y:S01]  /*0c10*/  SYNCS.EXCH.64 URZ, [UR4+0xe0], UR8 ;  /* 0x0000e00804ff75b2 */ /* 0x0008620008000100 */
[----:B------:R4:W1:Y:S01]  /*0c20*/  SYNCS.EXCH.64 URZ, [UR4+0xc8], UR6 ;  /* 0x0000c80604ff75b2 */ /* 0x0008620008000100 */
[----:B------:R4:W1:Y:S02]  /*0c30*/  SYNCS.EXCH.64 URZ, [UR4+0xe8], UR8 ;  /* 0x0000e80804ff75b2 */ /* 0x0008640008000100 */
[----:B----4-:R-:W-:Y:S01]  /*0c40*/  NOP ;  /* 0x0000000000007918 */ /* 0x010fe20000000000 */
.L_x_13:
[----:B------:R-:W4:Y:S01]  /*0c50*/  SHFL.IDX PT, R0, R81, RZ, 0x1f ;  /* 0x00001fff51007589 */ /* 0x000f2200000e0000 */
[----:B------:R-:W-:Y:S01]  /*0c60*/  ISETP.NE.OR P1, PT, RZ, UR20, !P1 ;  /* 0x00000014ff007c0c */ /* 0x000fe2000cf25670 */
        /* <DEDUP_REMOVED lines=12> */
[----:B------:R4:W3:Y:S01]  /*0d30*/  SYNCS.EXCH.64 URZ, [UR4+0x100], UR6 ;  /* 0x0001000604ff75b2 */ /* 0x0008e20008000100 */
[----:B------:R4:W1:Y:S01]  /*0d40*/  SYNCS.EXCH.64 URZ, [UR4+0xf8], UR6 ;  /* 0x0000f80604ff75b2 */ /* 0x0008620008000100 */
[----:B------:R4:W1:Y:S02]  /*0d50*/  SYNCS.EXCH.64 URZ, [UR4+0x108], UR6 ;  /* 0x0001080604ff75b2 */ /* 0x0008640008000100 */
[----:B----4-:R-:W-:Y:S01]  /*0d60*/  NOP ;  /* 0x0000000000007918 */ /* 0x010fe20000000000 */
.L_x_14:
[----:B------:R-:W-:Y:S01]  /*0d70*/  VOTEU.ALL UP0, P1 ;  /* 0x0000000000ff7886 */ /* 0x000fe20000800000 */
[----:B--23--:R-:W-:Y:S01]  /*0d80*/  UMOV UR4, 0x20 ;  /* 0x0000002000047882 */ /* 0x00cfe20000000000 */
[----:B------:R-:W2:Y:S01]  /*0d90*/  LDCU UR7, c[0x0][0x36c] ;  /* 0x00006d80ff0777ac */ /* 0x000ea20008000800 */
[----:B------:R-:W-:Y:S01]  /*0da0*/  NOP ;  /* 0x0000000000007918 */ /* 0x000fe20000000000 */
[----:B------:R-:W-:Y:S01]  /*0db0*/  LOP3.LUT R0, R94, 0x1f, RZ, 0xc0, !PT ;  /* 0x0000001f5e007812 */ /* 0x000fe200078ec0ff */
[----:B------:R-:W-:Y:S01]  /*0dc0*/  @!UP0 UMOV UR6, 0x400 ;  /* 0x0000040000068882 */ /* 0x000fe20000000000 */
[----:B------:R-:W-:-:S04]  /*0dd0*/  @!UP0 UIADD3 UR4, UPT, UPT, -UR4, 0x100000, URZ ;  /* 0x0010000004048890 */ /* 0x000fc8000fffe1ff */
[----:B------:R-:W-:Y:S02]  /*0de0*/  @!UP0 USHF.L.U32 UR5, UR4, 0xb, URZ ;  /* 0x0000000b04058899 */ /* 0x000fe400080006ff */
[----:B------:R-:W-:Y:S02]  /*0df0*/  @!UP0 USHF.L.U32 UR4, UR4, 0x1, URZ ;  /* 0x0000000104048899 */ /* 0x000fe400080006ff */
[----:B------:R-:W-:Y:S01]  /*0e00*/  @!UP0 ULEA UR6, UR47, UR6, 0x18 ;  /* 0x000000062f068291 */ /* 0x000fe2000f8ec0ff */
[----:B------:R-:W-:Y:S01]  /*0e10*/  VOTEU.ALL UP0, P1 ;  /* 0x0000000000ff7886 */ /* 0x000fe20000800000 */
[----:B------:R-:W-:Y:S02]  /*0e20*/  UISETP.NE.AND UP5, UPT, UR20, URZ, UPT ;  /* 0x000000ff1400728c */ /* 0x000fe4000bfa5270 */
[----:B--2---:R-:W-:Y:S01]  /*0e30*/  UISETP.EQ.U32.AND UP6, UPT, UR7, 0x1, UPT ;  /* 0x000000010700788c */ /* 0x004fe2000bfc2070 */
[----:B------:R-:W2:Y:S07]  /*0e40*/  FENCE.VIEW.ASYNC.S ;  /* 0x00000000000073c6 */ /* 0x000eae0000000000 */
[----:B--2---:R2:W3:Y:S01]  /*0e50*/  @!UP0 SYNCS.EXCH.64 URZ, [UR6+0x110], UR4 ;  /* 0x0001100406ff85b2 */ /* 0x0044e20008000100 */
[----:B------:R-:W-:Y:S05]  /*0e60*/  BRA.U !UP6, `(.L_x_15) ;  /* 0x000000010e087547 */ /* 0x000fea000b800000 */
[----:B-1-3--:R-:W-:Y:S01]  /*0e70*/  UCGABAR_ARV ;  /* 0x00000000000079c7 */ /* 0x00afe20008000000 */
[----:B------:R-:W-:Y:S05]  /*0e80*/  BRA `(.L_x_16) ;  /* 0x0000000000047947 */ /* 0x000fea0003800000 */
.L_x_15:
[----:B-1-3--:R-:W-:Y:S01]  /*0e90*/  NOP ;  /* 0x0000000000007918 */ /* 0x00afe20000000000 */
.L_x_16:
[----:B------:R-:W1:Y:S01]  /*0ea0*/  S2UR UR22, SR_CTAID.X ;  /* 0x00000000001679c3 */ /* 0x000e620000002500 */
[----:B------:R-:W-:-:S05]  /*0eb0*/  CS2R.32 R82, SR_CgaSize ;  /* 0x0000000000527805 */ /* 0x000fca0000008a00 */
[----:B------:R-:W-:-:S05]  /*0ec0*/  IMAD R82, R82, -0xa0, RZ ;  /* 0xffffff6052527824 */ /* 0x000fca00078e02ff */
[----:B--2---:R-:W-:-:S14]  /*0ed0*/  R2UR UR5, R82 ;  /* 0x00000000520572ca */ /* 0x004fdc00000e0000 */
[----:B------:R-:W2:Y:S01]  /*0ee0*/  LDCU UR5, c[0x0][UR5+0x2b0] ;  /* 0x00005600050577ac */ /* 0x000ea20008000800 */
[----:B------:R-:W-:-:S05]  /*0ef0*/  CS2R.32 R82, SR_CgaSize ;  /* 0x0000000000527805 */ /* 0x000fca0000008a00 */
[----:B------:R-:W-:-:S05]  /*0f00*/  IMAD R82, R82, -0xa0, RZ ;  /* 0xffffff6052527824 */ /* 0x000fca00078e02ff */
[----:B------:R-:W-:-:S14]  /*0f10*/  R2UR UR4, R82 ;  /* 0x00000000520472ca */ /* 0x000fdc00000e0000 */
[----:B------:R-:W3:Y:S01]  /*0f20*/  LDCU UR4, c[0x0][UR4+0x2b4] ;  /* 0x00005680040477ac */ /* 0x000ee20008000800 */
[----:B------:R-:W4:Y:S01]  /*0f30*/  S2UR UR28, SR_CTAID.Y ;  /* 0x00000000001c79c3 */ /* 0x000f220000002600 */
[----:B------:R-:W-:-:S05]  /*0f40*/  CS2R.32 R82, SR_CgaSize ;  /* 0x0000000000527805 */ /* 0x000fca0000008a00 */
[----:B------:R-:W-:-:S05]  /*0f50*/  IMAD R82, R82, -0xa0, RZ ;  /* 0xffffff6052527824 */ /* 0x000fca00078e02ff */
[----:B------:R-:W-:-:S14]  /*0f60*/  R2UR UR7, R82 ;  /* 0x00000000520772ca */ /* 0x000fdc00000e0000 */
[----:B------:R-:W3:Y:S01]  /*0f70*/  LDCU UR7, c[0x0][UR7+0x2a4] ;  /* 0x00005480070777ac */ /* 0x000ee20008000800 */
[----:B------:R-:W-:Y:S01]  /*0f80*/  UISETP.GT.U32.AND UP0, UPT, UR68, 0xffff, UPT ;  /* 0x0000ffff4400788c */ /* 0x000fe2000bf04070 */
[----:B------:R-:W-:-:S05]  /*0f90*/  CS2R.32 R82, SR_CgaSize ;  /* 0x0000000000527805 */ /* 0x000fca0000008a00 */
[----:B------:R-:W-:-:S05]  /*0fa0*/  IMAD R82, R82, -0xa0, RZ ;  /* 0xffffff6052527824 */ /* 0x000fca00078e02ff */
[----:B------:R-:W-:-:S14]  /*0fb0*/  R2UR UR63, R82 ;  /* 0x00000000523f72ca */ /* 0x000fdc00000e0000 */
[----:B------:R-:W3:Y:S01]  /*0fc0*/  LDCU UR63, c[0x0][UR63+0x2a0] ;  /* 0x000054003f3f77ac */ /* 0x000ee20008000800 */
[----:B------:R-:W3:Y:S01]  /*0fd0*/  LDCU UR21, c[0x0][0xb24] ;  /* 0x00016480ff1577ac */ /* 0x000ee20008000800 */
[----:B------:R-:W3:Y:S01]  /*0fe0*/  LDCU UR42, c[0x0][0xb24] ;  /* 0x00016480ff2a77ac */ /* 0x000ee20008000800 */
[----:B-1----:R-:W-:Y:S01]  /*0ff0*/  I2FP.F32.U32 R3, UR22 ;  /* 0x0000001600037c45 */ /* 0x002fe20008201000 */
[----:B------:R-:W1:Y:S04]  /*1000*/  LDCU UR25, c[0x0][0xb30] ;  /* 0x00016600ff1977ac */ /* 0x000e680008000800 */
[----:B--2---:R-:W-:Y:S01]  /*1010*/  FMUL R3, R3, UR5 ;  /* 0x0000000503037c20 */ /* 0x004fe20008400000 */
[----:B------:R-:W-:Y:S01]  /*1020*/  USEL UR5, UR68, 0xffff, !UP0 ;  /* 0x0000ffff44057887 */ /* 0x000fe2000c000000 */
[----:B----4-:R-:W-:Y:S01]  /*1030*/  I2FP.F32.U32 R2, UR28 ;  /* 0x0000001c00027c45 */ /* 0x010fe20008201000 */
[----:B------:R-:W-:-:S03]  /*1040*/  USHF.L.U32 UR30, UR47, 0xa, URZ ;  /* 0x0000000a2f1e7899 */ /* 0x000fc600080006ff */
[----:B------:R-:W2:Y:S01]  /*1050*/  F2I.U32.TRUNC.NTZ R3, R3 ;  /* 0x0000000300037305 */ /* 0x000ea2000020f000 */
[----:B------:R-:W-:Y:S01]  /*1060*/  ULOP3.LUT UR29, UR5, 0xffff, URZ, 0xc0, !UPT ;  /* 0x0000ffff051d7892 */ /* 0x000fe2000f8ec0ff */
[----:B---3--:R-:W-:-:S06]  /*1070*/  FMUL R2, R2, UR4 ;  /* 0x0000000402027c20 */ /* 0x008fcc0008400000 */
[----:B------:R-:W3:Y:S01]  /*1080*/  F2I.U32.TRUNC.NTZ R2, R2 ;  /* 0x0000000200027305 */ /* 0x000ee2000020f000 */
[----:B--2---:R-:W-:Y:S02]  /*1090*/  R2UR UR4, R3 ;  /* 0x00000000030472ca */ /* 0x004fe400000e0000 */
[----:B------:R-:W-:Y:S02]  /*10a0*/  PRMT R3, RZ, 0x7610, R3 ;  /* 0x00007610ff037816 */ /* 0x000fe40000000003 */
[----:B---3--:R-:W-:Y:S02]  /*10b0*/  R2UR UR6, R2 ;  /* 0x00000000020672ca */ /* 0x008fe400000e0000 */
[----:B------:R-:W-:-:S07]  /*10c0*/  PRMT R2, RZ, 0x7610, R2 ;  /* 0x00007610ff027816 */ /* 0x000fce0000000002 */
[----:B------:R-:W-:-:S04]  /*10d0*/  UIADD3 UR5, UPT, UPT, -UR4, URZ, URZ ;  /* 0x000000ff04057290 */ /* 0x000fc8000fffe1ff */
[----:B------:R-:W-:Y:S02]  /*10e0*/  UIMAD UR63, UR63, UR5, UR22 ;  /* 0x000000053f3f72a4 */ /* 0x000fe4000f8e0216 */
[----:B------:R-:W-:-:S04]  /*10f0*/  UIADD3 UR4, UPT, UPT, -UR6, URZ, URZ ;  /* 0x000000ff06047290 */ /* 0x000fc8000fffe1ff */
[----:B------:R-:W-:-:S06]  /*1100*/  UIMAD UR4, UR7, UR4, UR28 ;  /* 0x00000004070472a4 */ /* 0x000fcc000f8e021c */
[----:B------:R-:W-:Y:S01]  /*1110*/  IMAD.U32 R82, RZ, RZ, UR4 ;  /* 0x00000004ff527e24 */ /* 0x000fe2000f8e00ff */
[----:B-1----:R-:W-:Y:S06]  /*1120*/  BRA.U UP5, `(.L_x_17) ;  /* 0x0000000105407547 */ /* 0x002fec000b800000 */
[----:B------:R-:W-:Y:S01]  /*1130*/  R2UR UR4, R82 ;  /* 0x00000000520472ca */ /* 0x000fe200000e0000 */
[----:B------:R-:W-:-:S12]  /*1140*/  ULOP3.LUT UR7, UR63, 0xfffffffe, URZ, 0xc0, !UPT ;  /* 0xfffffffe3f077892 */ /* 0x000fd8000f8ec0ff */
[----:B------:R-:W-:Y:S02]  /*1150*/  UISETP.NE.AND UP0, UPT, UR4, URZ, UPT ;  /* 0x000000ff0400728c */ /* 0x000fe4000bf05270 */
[----:B------:R-:W-:Y:S02]  /*1160*/  ULOP3.LUT UR4, UR63, 0x2, URZ, 0x3c, !UPT ;  /* 0x000000023f047892 */ /* 0x000fe4000f8e3cff */
[----:B------:R-:W-:Y:S02]  /*1170*/  UISETP.GT.U32.AND UP2, UPT, UR63, 0x1, UP0 ;  /* 0x000000013f00788c */ /* 0x000fe40008744070 */
[----:B------:R-:W-:Y:S02]  /*1180*/  UISETP.GT.U32.AND UP0, UPT, UR4, 0x1, UP0 ;  /* 0x000000010400788c */ /* 0x000fe40008704070 */
[----:B------:R-:W-:Y:S02]  /*1190*/  USEL UR5, URZ, 0x2, UP2 ;  /* 0x00000002ff057887 */ /* 0x000fe40009000000 */
[----:B------:R-:W-:-:S02]  /*11a0*/  USEL UR6, URZ, 0x1, UP2 ;  /* 0x00000001ff067887 */ /* 0x000fc40009000000 */
[----:B------:R-:W-:Y:S02]  /*11b0*/  USEL UR4, URZ, 0x4, UP0 ;  /* 0x00000004ff047887 */ /* 0x000fe40008000000 */
[----:B------:R-:W-:Y:S02]  /*11c0*/  USEL UR8, URZ, 0x8, UP0 ;  /* 0x00000008ff087887 */ /* 0x000fe40008000000 */
[----:B------:R-:W-:-:S03]  /*11d0*/  UIADD3 UR4, UPT, UPT, UR4, UR5, UR6 ;  /* 0x0000000504047290 */ /* 0x000fc6000fffe006 */
[----:B------:R-:W-:Y:S01]  /*11e0*/  UMOV UR5, 0x3 ;  /* 0x0000000300057882 */ /* 0x000fe20000000000 */
[----:B------:R-:W-:Y:S02]  /*11f0*/  UIADD3 UR4, UPT, UPT, UR4, UR8, URZ ;  /* 0x0000000804047290 */ /* 0x000fe4000fffe0ff */
[----:B------:R-:W-:-:S04]  /*1200*/  USHF.L.U32 UR5, UR5, UR7, URZ ;  /* 0x0000000705057299 */ /* 0x000fc800080006ff */
[----:B------:R-:W-:Y:S02]  /*1210*/  MOV R3, UR4 ;  /* 0x0000000400037c02 */ /* 0x000fe40008000f00 */
[----:B------:R-:W-:-:S07]  /*1220*/  IMAD.U32 R2, RZ, RZ, UR5 ;  /* 0x00000005ff027e24 */ /* 0x000fce000f8e00ff */
.L_x_17:
[----:B------:R-:W1:Y:S01]  /*1230*/  S2UR UR36, SR_CTAID.Z ;  /* 0x00000000002479c3 */ /* 0x000e620000002700 */
[----:B------:R-:W-:Y:S01]  /*1240*/  UISETP.GE.AND UP0, UPT, UR21, 0x1, UPT ;  /* 0x000000011500788c */ /* 0x000fe2000bf06270 */
[----:B------:R-:W-:Y:S01]  /*1250*/  UMOV UR26, 0x5 ;  /* 0x00000005001a7882 */ /* 0x000fe20000000000 */
[----:B------:R-:W-:-:S07]  /*1260*/  UMOV UR24, UR22 ;  /* 0x0000001600187c82 */ /* 0x000fce0008000000 */
[----:B------:R-:W-:Y:S05]  /*1270*/  BRA.U !UP0, `(.L_x_18) ;  /* 0x0000000108d47547 */ /* 0x000fea000b800000 */
[----:B------:R-:W2:Y:S01]  /*1280*/  LDCU.128 UR16, c[0x0][0xb10] ;  /* 0x00016200ff1077ac */ /* 0x000ea20008000c00 */
[----:B------:R-:W3:Y:S01]  /*1290*/  LDCU UR6, c[0x0][0x370] ;  /* 0x00006e00ff0677ac */ /* 0x000ee20008000800 */
[----:B------:R-:W4:Y:S01]  /*12a0*/  LDCU UR7, c[0x0][0x374] ;  /* 0x00006e80ff0777ac */ /* 0x000f220008000800 */
[----:B------:R-:W1:Y:S01]  /*12b0*/  LDCU UR23, c[0x0][0xb0c] ;  /* 0x00016180ff1777ac */ /* 0x000e620008000800 */
[----:B------:R-:W1:Y:S01]  /*12c0*/  LDCU UR24, c[0x0][0xb20] ;  /* 0x00016400ff1877ac */ /* 0x000e620008000800 */
[----:B------:R-:W1:Y:S01]  /*12d0*/  LDCU.64 UR8, c[0x0][0xb28] ;  /* 0x00016500ff0877ac */ /* 0x000e620008000a00 */
[----:B--2---:R-:W-:Y:S02]  /*12e0*/  UISETP.NE.AND UP3, UPT, UR18, 0x1, UPT ;  /* 0x000000011200788c */ /* 0x004fe4000bf65270 */
[----:B----4-:R-:W-:Y:S02]  /*12f0*/  UIMAD.WIDE.U32 UR10, UR7, UR19, URZ ;  /* 0x00000013070a72a5 */ /* 0x010fe4000f8e00ff */
[----:B---3--:R-:W-:-:S02]  /*1300*/  UIMAD.WIDE.U32 UR12, UR6, UR16, URZ ;  /* 0x00000010060c72a5 */ /* 0x008fc4000f8e00ff */
[----:B-1----:R-:W-:Y:S02]  /*1310*/  UISETP.NE.AND UP0, UPT, UR23, 0x1, UPT ;  /* 0x000000011700788c */ /* 0x002fe4000bf05270 */
[----:B------:R-:W-:Y:S01]  /*1320*/  UIMAD.WIDE.U32 UR4, UR22, UR16, URZ ;  /* 0x00000010160472a5 */ /* 0x000fe2000f8e00ff */
[----:B------:R-:W-:Y:S02]  /*1330*/  UMOV UR10, UR11 ;  /* 0x0000000b000a7c82 */ /* 0x000fe40008000000 */
[----:B------:R-:W-:Y:S01]  /*1340*/  UMOV UR12, UR13 ;  /* 0x0000000d000c7c82 */ /* 0x000fe20008000000 */
[----:B------:R-:W-:Y:S02]  /*1350*/  @UP3 USHF.R.U32.HI UR7, URZ, UR24, UR10 ;  /* 0x00000018ff073299 */ /* 0x000fe4000801160a */
[----:B------:R-:W-:Y:S01]  /*1360*/  UISETP.NE.AND UP2, UPT, UR21, 0x1, UPT ;  /* 0x000000011500788c */ /* 0x000fe2000bf45270 */
[----:B------:R-:W-:Y:S02]  /*1370*/  UMOV UR4, UR5 ;  /* 0x0000000500047c82 */ /* 0x000fe40008000000 */
[----:B------:R-:W-:-:S02]  /*1380*/  @UP0 USHF.R.U32.HI UR6, URZ, UR17, UR12 ;  /* 0x00000011ff060299 */ /* 0x000fc4000801160c */
[----:B------:R-:W-:Y:S02]  /*1390*/  USHF.R.U32.HI UR4, URZ, UR17, UR4 ;  /* 0x00000011ff047299 */ /* 0x000fe40008011604 */
[----:B------:R-:W-:Y:S02]  /*13a0*/  UIMAD.WIDE.U32 UR12, UR28, UR19, URZ ;  /* 0x000000131c0c72a5 */ /* 0x000fe4000f8e00ff */
[----:B------:R-:W-:Y:S02]  /*13b0*/  UIMAD.WIDE.U32 UR10, UR7, UR8, URZ ;  /* 0x00000008070a72a5 */ /* 0x000fe4000f8e00ff */
[----:B------:R-:W-:Y:S02]  /*13c0*/  UIMAD.WIDE.U32 UR14, UR6, UR8, URZ ;  /* 0x00000008060e72a5 */ /* 0x000fe4000f8e00ff */
[----:B------:R-:W-:-:S03]  /*13d0*/  USEL UR5, UR22, UR4, !UP0 ;  /* 0x0000000416057287 */ /* 0x000fc6000c000000 */
[----:B------:R-:W-:Y:S01]  /*13e0*/  UMOV UR4, UR13 ;  /* 0x0000000d00047c82 */ /* 0x000fe20008000000 */
[----:B------:R-:W-:Y:S01]  /*13f0*/  UMOV UR10, UR11 ;  /* 0x0000000b000a7c82 */ /* 0x000fe20008000000 */
[----:B------:R-:W-:Y:S02]  /*1400*/  USHF.R.U32.HI UR4, URZ, UR24, UR4 ;  /* 0x00000018ff047299 */ /* 0x000fe40008011604 */
[----:B------:R-:W-:Y:S01]  /*1410*/  @UP2 USHF.R.U32.HI UR7, URZ, UR9, UR10 ;  /* 0x00000009ff072299 */ /* 0x000fe2000801160a */
[----:B------:R-:W-:Y:S01]  /*1420*/  UMOV UR14, UR15 ;  /* 0x0000000f000e7c82 */ /* 0x000fe20008000000 */
[----:B------:R-:W-:Y:S02]  /*1430*/  USEL UR4, UR28, UR4, !UP3 ;  /* 0x000000041c047287 */ /* 0x000fe4000d800000 */
[----:B------:R-:W-:Y:S02]  /*1440*/  @UP2 USHF.R.U32.HI UR6, URZ, UR9, UR14 ;  /* 0x00000009ff062299 */ /* 0x000fe4000801160e */
[----:B------:R-:W-:-:S02]  /*1450*/  UIMAD UR7, UR7, UR21, URZ ;  /* 0x00000015070772a4 */ /* 0x000fc4000f8e02ff */
[----:B------:R-:W-:Y:S02]  /*1460*/  UIMAD UR12, UR6, UR21, URZ ;  /* 0x00000015060c72a4 */ /* 0x000fe4000f8e02ff */
[----:B------:R-:W-:Y:S02]  /*1470*/  UISETP.GE.AND UP0, UPT, UR4, UR7, UPT ;  /* 0x000000070400728c */ /* 0x000fe4000bf06270 */
[----:B------:R-:W-:Y:S02]  /*1480*/  UIMAD.WIDE.U32 UR10, UR4, UR8, URZ ;  /* 0x00000008040a72a5 */ /* 0x000fe4000f8e00ff */
[----:B------:R-:W-:Y:S02]  /*1490*/  UISETP.GE.OR UP0, UPT, UR5, UR12, UP0 ;  /* 0x0000000c0500728c */ /* 0x000fe40008706670 */
[----:B------:R-:W-:Y:S02]  /*14a0*/  UIMAD.WIDE.U32 UR12, UR5, UR8, URZ ;  /* 0x00000008050c72a5 */ /* 0x000fe4000f8e00ff */
[----:B------:R-:W-:Y:S01]  /*14b0*/  UIADD3 UR10, UPT, UPT, -UR4, URZ, URZ ;  /* 0x000000ff040a7290 */ /* 0x000fe2000fffe1ff */
[----:B------:R-:W-:Y:S01]  /*14c0*/  UMOV UR8, UR11 ;  /* 0x0000000b00087c82 */ /* 0x000fe20008000000 */
[----:B------:R-:W-:-:S02]  /*14d0*/  UIADD3 UR24, UPT, UPT, -UR5, URZ, URZ ;  /* 0x000000ff05187290 */ /* 0x000fc4000fffe1ff */
[----:B------:R-:W-:-:S03]  /*14e0*/  USHF.R.U32.HI UR8, URZ, UR9, UR8 ;  /* 0x00000009ff087299 */ /* 0x000fc60008011608 */
[----:B------:R-:W-:Y:S01]  /*14f0*/  @!UP0 UMOV UR7, UR13 ;  /* 0x0000000d00078c82 */ /* 0x000fe20008000000 */
[----:B------:R-:W-:Y:S02]  /*1500*/  UIMAD UR28, UR18, UR10, UR28 ;  /* 0x0000000a121c72a4 */ /* 0x000fe4000f8e021c */
[----:B------:R-:W-:Y:S02]  /*1510*/  USEL UR8, UR4, UR8, !UP2 ;  /* 0x0000000804087287 */ /* 0x000fe4000d000000 */
[----:B------:R-:W-:Y:S02]  /*1520*/  @!UP0 USHF.R.U32.HI UR7, URZ, UR9, UR7 ;  /* 0x00000009ff078299 */ /* 0x000fe40008011607 */
[----:B------:R-:W-:Y:S02]  /*1530*/  UIADD3 UR9, UPT, UPT, -UR8, URZ, URZ ;  /* 0x000000ff08097290 */ /* 0x000fe4000fffe1ff */
[----:B------:R-:W-:Y:S02]  /*1540*/  @!UP0 USEL UR7, UR5, UR7, !UP2 ;  /* 0x0000000705078287 */ /* 0x000fe4000d000000 */
[----:B------:R-:W-:-:S02]  /*1550*/  UIMAD UR9, UR21, UR9, UR4 ;  /* 0x00000009150972a4 */ /* 0x000fc4000f8e0204 */
[----:B------:R-:W-:Y:S02]  /*1560*/  @!UP0 UIADD3 UR8, UPT, UPT, UR8, -UR7, URZ ;  /* 0x8000000708088290 */ /* 0x000fe4000fffe0ff */
[----:B------:R-:W-:Y:S02]  /*1570*/  @!UP0 UIMAD UR6, UR9, UR6, UR7 ;  /* 0x00000006090682a4 */ /* 0x000fe4000f8e0207 */
[----:B------:R-:W-:Y:S02]  /*1580*/  @!UP0 UIMAD UR4, UR8, UR21, UR5 ;  /* 0x00000015080482a4 */ /* 0x000fe4000f8e0205 */
[----:B------:R-:W-:Y:S02]  /*1590*/  UIMAD UR24, UR23, UR24, UR22 ;  /* 0x00000018171872a4 */ /* 0x000fe4000f8e0216 */
[----:B------:R-:W-:Y:S01]  /*15a0*/  UIMAD UR28, UR4, UR18, UR28 ;  /* 0x00000012041c72a4 */ /* 0x000fe2000f8e021c */
[----:B------:R-:W-:Y:S02]  /*15b0*/  @!UP0 UMOV UR5, UR6 ;  /* 0x0000000600058c82 */ /* 0x000fe40008000000 */
[----:B------:R-:W-:-:S12]  /*15c0*/  UIMAD UR24, UR5, UR23, UR24 ;  /* 0x00000017051872a4 */ /* 0x000fd8000f8e0218 */
.L_x_18:
[----:B------:R-:W-:Y:S02]  /*15d0*/  UISETP.NE.AND UP2, UPT, UR25, 0x1, UPT ;  /* 0x000000011900788c */ /* 0x000fe4000bf45270 */
[----:B------:R-:W-:Y:S02]  /*15e0*/  UISETP.NE.AND UP0, UPT, UR20, 0x2, UPT ;  /* 0x000000021400788c */ /* 0x000fe4000bf05270 */
[----:B------:R-:W-:Y:S02]  /*15f0*/  ULOP3.LUT UR30, UR30, 0x800, URZ, 0xc0, !UPT ;  /* 0x000008001e1e7892 */ /* 0x000fe4000f8ec0ff */
[----:B------:R-:W-:-:S03]  /*1600*/  USHF.L.U32 UR29, UR26, UR29, URZ ;  /* 0x0000001d1a1d7299 */ /* 0x000fc600080006ff */
[----:B------:R-:W-:Y:S09]  /*1610*/  BRA.U UP2, `(.L_x_19) ;  /* 0x0000000102407547 */ /* 0x000ff2000b800000 */
[----:B------:R-:W2:Y:S01]  /*1620*/  LDCU.128 UR8, c[0x0][0xb10] ;  /* 0x00016200ff0877ac */ /* 0x000ea20008000c00 */
[----:B------:R-:W3:Y:S01]  /*1630*/  LDCU UR12, c[0x0][0xb0c] ;  /* 0x00016180ff0c77ac */ /* 0x000ee20008000800 */
[----:B------:R-:W4:Y:S01]  /*1640*/  LDCU UR13, c[0x0][0xb20] ;  /* 0x00016400ff0d77ac */ /* 0x000f220008000800 */
[----:B--2---:R-:W-:Y:S02]  /*1650*/  UIMAD.WIDE.U32 UR4, UR24, UR8, URZ ;  /* 0x00000008180472a5 */ /* 0x004fe4000f8e00ff */
[----:B------:R-:W-:Y:S02]  /*1660*/  UIMAD.WIDE.U32 UR6, UR28, UR11, URZ ;  /* 0x0000000b1c0672a5 */ /* 0x000fe4000f8e00ff */
[----:B---3--:R-:W-:Y:S02]  /*1670*/  UISETP.NE.AND UP2, UPT, UR12, 0x1, UPT ;  /* 0x000000010c00788c */ /* 0x008fe4000bf45270 */
[----:B------:R-:W-:-:S03]  /*1680*/  USHF.R.U32.HI UR5, URZ, UR9, UR5 ;  /* 0x00000009ff057299 */ /* 0x000fc60008011605 */
[----:B------:R-:W-:Y:S01]  /*1690*/  UMOV UR4, UR7 ;  /* 0x0000000700047c82 */ /* 0x000fe20008000000 */
[----:B------:R-:W-:Y:S02]  /*16a0*/  USEL UR5, UR24, UR5, !UP2 ;  /* 0x0000000518057287 */ /* 0x000fe4000d000000 */
[----:B------:R-:W-:Y:S02]  /*16b0*/  UISETP.NE.AND UP2, UPT, UR10, 0x1, UPT ;  /* 0x000000010a00788c */ /* 0x000fe4000bf45270 */
[----:B----4-:R-:W-:-:S04]  /*16c0*/  USHF.R.U32.HI UR4, URZ, UR13, UR4 ;  /* 0x0000000dff047299 */ /* 0x010fc80008011604 */
[----:B------:R-:W-:-:S04]  /*16d0*/  USEL UR4, UR28, UR4, !UP2 ;  /* 0x000000041c047287 */ /* 0x000fc8000d000000 */
[----:B------:R-:W-:Y:S02]  /*16e0*/  UIADD3 UR6, UPT, UPT, -UR4, UR5, URZ ;  /* 0x0000000504067290 */ /* 0x000fe4000fffe1ff */
[----:B------:R-:W-:Y:S02]  /*16f0*/  UIADD3 UR4, UPT, UPT, UR4, -UR5, URZ ;  /* 0x8000000504047290 */ /* 0x000fe4000fffe0ff */
[----:B------:R-:W-:Y:S02]  /*1700*/  UIMAD UR28, UR6, UR10, UR28 ;  /* 0x0000000a061c72a4 */ /* 0x000fe4000f8e021c */
[----:B------:R-:W-:-:S12]  /*1710*/  UIMAD UR24, UR4, UR12, UR24 ;  /* 0x0000000c041872a4 */ /* 0x000fd8000f8e0218 */
.L_x_19:
[----:B------:R-:W-:Y:S05]  /*1720*/  BRA.U !UP6, `(.L_x_20) ;  /* 0x000000010e0c7547 */ /* 0x000fea000b800000 */
[----:B------:R-:W-:Y:S01]  /*1730*/  UCGABAR_WAIT ;  /* 0x0000000000007dc7 */ /* 0x000fe20008000000 */
[----:B------:R-:W-:Y:S01]  /*1740*/  CCTL.IVALL ;  /* 0x00000000ff00798f */ /* 0x000fe20002000000 */
[----:B------:R-:W-:Y:S05]  /*1750*/  BRA `(.L_x_21) ;  /* 0x0000000000047947 */ /* 0x000fea0003800000 */
.L_x_20:
[----:B------:R-:W-:Y:S06]  /*1760*/  BAR.SYNC.DEFER_BLOCKING 0x0 ;  /* 0x0000000000007b1d */ /* 0x000fec0000010000 */
.L_x_21:
[----:B------:R-:W-:Y:S05]  /*1770*/  BRA.U UP0, `(.L_x_22) ;  /* 0x00000015005c7547 */ /* 0x000fea000b800000 */
[----:B------:R-:W2:Y:S01]  /*1780*/  LDCU UR6, c[0x0][0x38c] ;  /* 0x00007180ff0677ac */ /* 0x000ea20008000800 */
[----:B------:R-:W-:Y:S01]  /*1790*/  PLOP3.LUT P1, PT, PT, PT, UP4, 0x80, 0x8 ;  /* 0x000000000008781c */ /* 0x000fe20003f2f048 */
[----:B------:R-:W-:Y:S01]  /*17a0*/  IMAD.MOV.U32 R12, RZ, RZ, 0x1 ;  /* 0x00000001ff0c7424 */ /* 0x000fe200078e00ff */
[----:B------:R-:W-:Y:S01]  /*17b0*/  ISETP.NE.AND P2, PT, R0, RZ, P3 ;  /* 0x000000ff0000720c */ /* 0x000fe20001f45270 */
[----:B------:R-:W-:Y:S01]  /*17c0*/  UISETP.NE.AND UP1, UPT, UR20, URZ, UPT ;  /* 0x000000ff1400728c */ /* 0x000fe2000bf25270 */
[----:B------:R-:W-:Y:S02]  /*17d0*/  PLOP3.LUT P1, PT, P1, PT, PT, 0x8, 0x80 ;  /* 0x000000000080781c */ /* 0x000fe40000f2e170 */
[----:B------:R-:W-:Y:S01]  /*17e0*/  CS2R R10, SRZ ;  /* 0x00000000000a7805 */ /* 0x000fe2000001ff00 */
[----:B------:R-:W-:Y:S01]  /*17f0*/  IMAD.MOV.U32 R9, RZ, RZ, RZ ;  /* 0x000000ffff097224 */ /* 0x000fe200078e00ff */
[----:B------:R-:W3:Y:S01]  /*1800*/  LDCU UR48, c[0x0][0x370] ;  /* 0x00006e00ff3077ac */ /* 0x000ee20008000800 */
[----:B------:R-:W-:Y:S01]  /*1810*/  IMAD.MOV.U32 R8, RZ, RZ, 0x1 ;  /* 0x00000001ff087424 */ /* 0x000fe200078e00ff */
[----:B------:R-:W-:Y:S01]  /*1820*/  USEL UR31, UR43, 0x2, UP1 ;  /* 0x000000022b1f7887 */ /* 0x000fe20008800000 */
[----:B------:R-:W4:Y:S01]  /*1830*/  LDCU.64 UR40, c[0x0][0x348] ;  /* 0x00006900ff2877ac */ /* 0x000f220008000a00 */
[----:B--2---:R-:W-:-:S02]  /*1840*/  UIADD3 UR5, UPT, UPT, UR6, 0x7f, URZ ;  /* 0x0000007f06057890 */ /* 0x004fc4000fffe0ff */
[----:B------:R-:W-:Y:S02]  /*1850*/  USHF.L.U32 UR55, UR22, 0x7, URZ ;  /* 0x0000000716377899 */ /* 0x000fe400080006ff */
[----:B------:R-:W-:Y:S02]  /*1860*/  USHF.R.S32.HI UR4, URZ, 0x1f, UR5 ;  /* 0x0000001fff047899 */ /* 0x000fe40008011405 */
[----:B------:R-:W-:Y:S02]  /*1870*/  UIADD3 UR54, UPT, UPT, UR6, 0xfe, URZ ;  /* 0x000000fe06367890 */ /* 0x000fe4000fffe0ff */
[----:B------:R-:W-:Y:S02]  /*1880*/  ULEA.HI UR4, UR4, UR5, URZ, 0x7 ;  /* 0x0000000504047291 */ /* 0x000fe4000f8f38ff */
[----:B------:R-:W-:Y:S02]  /*1890*/  USHF.L.U32 UR5, UR22, 0x6, URZ ;  /* 0x0000000616057899 */ /* 0x000fe400080006ff */
[----:B------:R-:W-:-:S02]  /*18a0*/  USHF.R.S32.HI UR50, URZ, 0x7, UR4 ;  /* 0x00000007ff327899 */ /* 0x000fc40008011404 */
[----:B------:R-:W-:Y:S02]  /*18b0*/  UIADD3 UR4, UPT, UPT, UR6, -0x1, URZ ;  /* 0xffffffff06047890 */ /* 0x000fe4000fffe0ff */
[----:B------:R-:W-:Y:S02]  /*18c0*/  UISETP.LT.U32.AND UP0, UPT, UR50, 0x4, UPT ;  /* 0x000000043200788c */ /* 0x000fe4000bf01070 */
[----:B------:R-:W-:Y:S02]  /*18d0*/  UISETP.GE.U32.AND UP2, UPT, UR4, -0xff, UPT ;  /* 0xffffff010400788c */ /* 0x000fe4000bf46070 */
[----:B------:R-:W-:Y:S02]  /*18e0*/  USEL UR49, UR50, 0x4, UP0 ;  /* 0x0000000432317887 */ /* 0x000fe40008000000 */
[----:B------:R-:W-:Y:S02]  /*18f0*/  ULOP3.LUT UR5, UR5, 0x40, URZ, 0xc0, !UPT ;  /* 0x0000004005057892 */ /* 0x000fe4000f8ec0ff */
[----:B------:R-:W-:Y:S01]  /*1900*/  UIADD3 UR4, UPT, UPT, UR49, -0x1, URZ ;  /* 0xffffffff31047890 */ /* 0x000fe2000fffe0ff */
[----:B------:R-:W2:Y:S04]  /*1910*/  LDCU UR46, c[0x0][0x374] ;  /* 0x00006e80ff2e77ac */ /* 0x000ea80008000800 */
[----:B------:R-:W-:-:S02]  /*1920*/  @UP2 UIADD3 UR4, UPT, UPT, UR49, URZ, URZ ;  /* 0x000000ff31042290 */ /* 0x000fc4000fffe0ff */
[----:B------:R-:W-:Y:S02]  /*1930*/  ULEA.HI UR52, UR30, UR5, URZ, 0x1a ;  /* 0x000000051e347291 */ /* 0x000fe4000f8fd0ff */
[----:B------:R-:W-:Y:S02]  /*1940*/  UIADD3 UR53, UPT, UPT, UR50, -UR49, URZ ;  /* 0x8000003132357290 */ /* 0x000fe4000fffe0ff */
[----:B------:R-:W-:Y:S02]  /*1950*/  UIADD3 UR43, UPT, UPT, UR4, 0x1, URZ ;  /* 0x00000001042b7890 */ /* 0x000fe4000fffe0ff */
[----:B------:R-:W-:Y:S01]  /*1960*/  UIADD3 UR51, UPT, UPT, -UR4, URZ, URZ ;  /* 0x000000ff04337290 */ /* 0x000fe2000fffe1ff */
[----:B---34-:R-:W-:-:S11]  /*1970*/  UMOV UR15, URZ ;  /* 0x000000ff000f7c82 */ /* 0x018fd60008000000 */
.L_x_44:
[----:B------:R-:W-:Y:S01]  /*1980*/  UISETP.NE.AND UP0, UPT, UR47, URZ, UPT ;  /* 0x000000ff2f00728c */ /* 0x000fe2000bf05270 */
[----:B------:R-:W3:Y:S08]  /*1990*/  S2UR UR47, SR_CgaCtaId ;  /* 0x00000000002f79c3 */ /* 0x000ef00000008800 */
[----:B-1----:R-:W-:Y:S05]  /*19a0*/  BRA.U UP0, `(.L_x_23) ;  /* 0x0000000100347547 */ /* 0x002fea000b800000 */
[----:B------:R-:W4:Y:S01]  /*19b0*/  S2R R0, SR_CgaCtaId ;  /* 0x0000000000007919 */ /* 0x000f220000008800 */
[----:B------:R-:W-:Y:S02]  /*19c0*/  MOV R3, 0x400 ;  /* 0x0000040000037802 */ /* 0x000fe40000000f00 */
[----:B------:R-:W-:Y:S02]  /*19d0*/  SHF.L.U32 R2, R8, 0x1f, RZ ;  /* 0x0000001f08027819 */ /* 0x000fe400000006ff */
[----:B----4-:R-:W-:-:S05]  /*19e0*/  LEA R0, R0, R3, 0x18 ;  /* 0x0000000300007211 */ /* 0x010fca00078ec0ff */
[----:B------:R-:W-:-:S04]  /*19f0*/  IMAD R3, R9, 0x8, R0 ;  /* 0x0000000809037824 */ /* 0x000fc800078e0200 */
[----:B------:R-:W4:Y:S02]  /*1a00*/  SYNCS.PHASECHK.TRANS64.TRYWAIT P0, [R3+URZ+0x100], R2 ;  /* 0x00010002030075a7 */ /* 0x000f2400080011ff */
[----:B----4-:R-:W-:Y:S05]  /*1a10*/  @!P0 BRA `(.L_x_24) ;  /* 0x0000008400088947 */ /* 0x010fea0003800000 */
.L_x_151:
[----:B------:R-:W-:Y:S01]  /*1a20*/  VIADD R9, R9, 0x1 ;  /* 0x0000000109097836 */ /* 0x000fe20000000000 */
[----:B------:R4:W-:Y:S04]  /*1a30*/  SYNCS.ARRIVE.TRANS64.A1T0 RZ, [R3+URZ+0xf0], RZ ;  /* 0x0000f0ff03ff79a7 */ /* 0x0009e800081000ff */
[----:B------:R-:W-:-:S04]  /*1a40*/  ISETP.NE.AND P0, PT, R9, 0x2, PT ;  /* 0x000000020900780c */ /* 0x000fc80003f05270 */
[----:B------:R-:W-:Y:S02]  /*1a50*/  SEL R9, R9, RZ, P0 ;  /* 0x000000ff09097207 */ /* 0x000fe40000000000 */
[----:B----4-:R-:W-:-:S04]  /*1a60*/  SEL R3, RZ, 0x1, P0 ;  /* 0x00000001ff037807 */ /* 0x010fc80000000000 */
[----:B------:R-:W-:-:S07]  /*1a70*/  LOP3.LUT R8, R8, R3, RZ, 0x3c, !PT ;  /* 0x0000000308087212 */ /* 0x000fce00078e3cff */
.L_x_23:
[----:B------:R-:W-:Y:S01]  /*1a80*/  UMOV UR14, 0x400 ;  /* 0x00000400000e7882 */ /* 0x000fe20000000000 */
[----:B------:R-:W-:Y:S01]  /*1a90*/  SHF.L.U32 R0, R12, 0x1f, RZ ;  /* 0x0000001f0c007819 */ /* 0x000fe200000006ff */
[----:B---3--:R-:W-:Y:S02]  /*1aa0*/  ULEA UR14, UR47, UR14, 0x18 ;  /* 0x0000000e2f0e7291 */ /* 0x008fe4000f8ec0ff */
[----:B------:R-:W-:Y:S02]  /*1ab0*/  UISETP.GE.U32.AND UP0, UPT, UR54, 0xff, UPT ;  /* 0x000000ff3600788c */ /* 0x000fe4000bf06070 */
[----:B------:R-:W-:Y:S02]  /*1ac0*/  ULEA UR4, UR15, UR14, 0x3 ;  /* 0x0000000e0f047291 */ /* 0x000fe4000f8e18ff */
[----:B------:R-:W-:Y:S01]  /*1ad0*/  ULEA UR19, UR28, UR52, 0x7 ;  /* 0x000000341c137291 */ /* 0x000fe2000f8e38ff */
[----:B------:R-:W-:-:S06]  /*1ae0*/  UMOV UR13, URZ ;  /* 0x000000ff000d7c82 */ /* 0x000fcc0008000000 */
[----:B------:R3:W4:Y:S01]  /*1af0*/  SYNCS.PHASECHK.TRANS64.TRYWAIT P0, [UR4+0x20], R0 ;  /* 0x00002000ff0075a7 */ /* 0x0007220008001104 */
[----:B------:R-:W-:-:S04]  /*1b00*/  ULEA.HI UR4, UR24, UR24, URZ, 0x1 ;  /* 0x0000001818047291 */ /* 0x000fc8000f8f08ff */
[----:B------:R-:W-:-:S04]  /*1b10*/  USHF.L.U32 UR4, UR4, 0x7, URZ ;  /* 0x0000000704047899 */ /* 0x000fc800080006ff */
[----:B------:R-:W-:-:S04]  /*1b20*/  ULOP3.LUT UR35, UR4, 0xffffff00, URZ, 0xc0, !UPT ;  /* 0xffffff0004237892 */ /* 0x000fc8000f8ec0ff */
[----:B------:R-:W-:Y:S01]  /*1b30*/  ULOP3.LUT UR35, UR35, 0x80, UR55, 0xf8, !UPT ;  /* 0x0000008023237892 */ /* 0x000fe2000f8ef837 */
[----:B------:R-:W-:Y:S11]  /*1b40*/  BRA.U !UP0, `(.L_x_25) ;  /* 0x0000000108f87547 */ /* 0x000ff6000b800000 */
[----:B------:R-:W-:Y:S01]  /*1b50*/  UMOV UR21, UR51 ;  /* 0x0000003300157c82 */ /* 0x000fe20008000000 */
[----:B------:R-:W-:Y:S01]  /*1b60*/  UMOV UR4, UR15 ;  /* 0x0000000f00047c82 */ /* 0x000fe20008000000 */
[----:B------:R-:W-:-:S05]  /*1b70*/  UMOV UR26, 0x40 ;  /* 0x00000040001a7882 */ /* 0x000fca0000000000 */
.L_x_31:
[----:B------:R-:W-:Y:S01]  /*1b80*/  ULEA UR33, UR4, UR14, 0x3 ;  /* 0x0000000e04217291 */ /* 0x000fe2000f8e18ff */
[----:B------:R-:W-:Y:S01]  /*1b90*/  @P3 MOV R2, 0x18000 ;  /* 0x0001800000023802 */ /* 0x000fe20000000f00 */
[----:B--2-4-:R-:W-:Y:S10]  /*1ba0*/  @P0 BRA `(.L_x_26) ;  /* 0x00000000000c0947 */ /* 0x014ff40003800000 */
[----:B------:R-:W-:-:S04]  /*1bb0*/  SHF.L.U32 R3, R12, 0x1f, RZ ;  /* 0x0000001f0c037819 */ /* 0x000fc800000006ff */
[----:B------:R-:W4:Y:S02]  /*1bc0*/  SYNCS.PHASECHK.TRANS64.TRYWAIT P0, [UR33+0x20], R3 ;  /* 0x00002003ff0075a7 */ /* 0x000f240008001121 */
[----:B----4-:R-:W-:Y:S05]  /*1bd0*/  @!P0 BRA `(.L_x_27) ;  /* 0x0000008000ac8947 */ /* 0x010fea0003800000 */
.L_x_26:
[----:B------:R4:W-:Y:S01]  /*1be0*/  @P3 SYNCS.ARRIVE.TRANS64 RZ, [UR33], R2 ;  /* 0x00000002ffff39a7 */ /* 0x0009e20008000021 */
[----:B------:R-:W-:Y:S02]  /*1bf0*/  ULOP3.LUT UR5, UR31, 0x2, URZ, 0xfc, !UPT ;  /* 0x000000021f057892 */ /* 0x000fe4000f8efcff */
[----:B------:R-:W-:Y:S02]  /*1c00*/  UIADD3 UR21, UPT, UPT, UR21, 0x1, URZ ;  /* 0x0000000115157890 */ /* 0x000fe4000fffe0ff */
[----:B------:R-:W-:Y:S02]  /*1c10*/  UISETP.NE.AND UP0, UPT, UR5, 0x2, UPT ;  /* 0x000000020500788c */ /* 0x000fe4000bf05270 */
[----:B------:R-:W-:-:S07]  /*1c20*/  UISETP.NE.AND UP2, UPT, UR21, 0x1, UPT ;  /* 0x000000011500788c */ /* 0x000fce000bf45270 */
[----:B------:R-:W-:Y:S05]  /*1c30*/  BRA.U UP0, `(.L_x_28) ;  /* 0x0000000100047547 */ /* 0x000fea000b800000 */
[----:B-12---:R-:W-:Y:S05]  /*1c40*/  BPT.TRAP 0x1 ;  /* 0x000000040000795c */ /* 0x006fea0000300000 */
.L_x_28:
[----:B------:R-:W-:Y:S04]  /*1c50*/  BSSY.RECONVERGENT B0, `(.L_x_29) ;  /* 0x0000003000007945 */ /* 0x000fe80003800200 */
[----:B------:R-:W-:Y:S05]  /*1c60*/  @!P2 BRA `(.L_x_30) ;  /* 0x000000000004a947 */ /* 0x000fea0003800000 */
[----:B-12---:R-:W-:Y:S05]  /*1c70*/  BPT.TRAP 0x1 ;  /* 0x000000040000795c */ /* 0x006fea0000300000 */
.L_x_30:
[----:B-12---:R-:W-:Y:S05]  /*1c80*/  BSYNC.RECONVERGENT B0 ;  /* 0x0000000000007941 */ /* 0x006fea0003800200 */
.L_x_29:
[----:B------:R-:W-:Y:S02]  /*1c90*/  UIADD3 UR5, UPT, UPT, UR4, 0x1, URZ ;  /* 0x0000000104057890 */ /* 0x000fe4000fffe0ff */
[----:B------:R-:W-:Y:S02]  /*1ca0*/  ULEA UR8, UR4, UR30, 0xd ;  /* 0x0000001e04087291 */ /* 0x000fe4000f8e68ff */
[----:B------:R-:W-:Y:S02]  /*1cb0*/  UISETP.NE.AND UP0, UPT, UR5, 0x4, UPT ;  /* 0x000000040500788c */ /* 0x000fe4000bf05270 */
[----:B------:R-:W-:Y:S02]  /*1cc0*/  ULEA UR24, UR4, UR14, 0xf ;  /* 0x0000000e04187291 */ /* 0x000fe4000f8e78ff */
[----:B------:R-:W-:Y:S02]  /*1cd0*/  USEL UR6, URZ, 0x1, UP0 ;  /* 0x00000001ff067887 */ /* 0x000fe40008000000 */
[----:B------:R-:W-:-:S02]  /*1ce0*/  USEL UR15, UR5, URZ, UP0 ;  /* 0x000000ff050f7287 */ /* 0x000fc40008000000 */
[----:B------:R-:W-:Y:S02]  /*1cf0*/  UIADD3 UR4, UP0, UPT, UR40, 0x180, URZ ;  /* 0x0000018028047890 */ /* 0x000fe4000ff1e0ff */
[----:B------:R-:W-:Y:S01]  /*1d00*/  ULEA UR5, UR15, UR14, 0x3 ;  /* 0x0000000e0f057291 */ /* 0x000fe2000f8e18ff */
[----:B------:R-:W-:Y:S01]  /*1d10*/  LOP3.LUT R12, R12, UR6, RZ, 0x3c, !PT ;  /* 0x000000060c0c7c12 */ /* 0x000fe2000f8e3cff */
[----:B------:R-:W-:Y:S02]  /*1d20*/  UIADD3 UR6, UP1, UPT, UR40, 0x80, URZ ;  /* 0x0000008028067890 */ /* 0x000fe4000ff3e0ff */
[----:B------:R-:W-:Y:S01]  /*1d30*/  ULEA UR8, UR8, UR14, 0x1 ;  /* 0x0000000e08087291 */ /* 0x000fe2000f8e08ff */
[----:B---3--:R-:W-:Y:S01]  /*1d40*/  SHF.L.U32 R0, R12, 0x1f, RZ ;  /* 0x0000001f0c007819 */ /* 0x008fe200000006ff */
[----:B------:R-:W-:Y:S02]  /*1d50*/  UIADD3 UR34, UPT, UPT, UR26, -0x40, URZ ;  /* 0xffffffc01a227890 */ /* 0x000fe4000fffe0ff */
[----:B------:R-:W-:Y:S01]  /*1d60*/  ULOP3.LUT UR33, UR33, 0xfefffff8, URZ, 0xc0, !UPT ;  /* 0xfefffff821217892 */ /* 0x000fe2000f8ec0ff */
[----:B------:R1:W2:Y:S01]  /*1d70*/  SYNCS.PHASECHK.TRANS64.TRYWAIT P0, [UR5+0x20], R0 ;  /* 0x00002000ff0075a7 */ /* 0x0002a20008001105 */
[----:B------:R-:W-:-:S02]  /*1d80*/  UIADD3.X UR7, UPT, UPT, URZ, UR41, URZ, UP1, !UPT ;  /* 0x00000029ff077290 */ /* 0x000fc40008ffe4ff */
[----:B------:R-:W-:Y:S02]  /*1d90*/  UIADD3 UR32, UPT, UPT, UR24, 0x8400, URZ ;  /* 0x0000840018207890 */ /* 0x000fe4000fffe0ff */
[----:B------:R-:W-:Y:S02]  /*1da0*/  UIADD3 UR24, UPT, UPT, UR24, 0xc400, URZ ;  /* 0x0000c40018187890 */ /* 0x000fe4000fffe0ff */
[----:B------:R-:W-:Y:S02]  /*1db0*/  UIADD3.X UR5, UPT, UPT, URZ, UR41, URZ, UP0, !UPT ;  /* 0x00000029ff057290 */ /* 0x000fe400087fe4ff */
[----:B------:R-:W-:Y:S02]  /*1dc0*/  UIADD3 UR16, UPT, UPT, UR8, 0x28400, URZ ;  /* 0x0002840008107890 */ /* 0x000fe4000fffe0ff */
[----:B------:R-:W-:Y:S02]  /*1dd0*/  UPRMT UR13, URZ, 0x5410, UR29 ;  /* 0x00005410ff0d7896 */ /* 0x000fe4000800001d */
[----:B------:R-:W-:Y:S01]  /*1de0*/  UIADD3 UR8, UPT, UPT, UR8, 0x2a400, URZ ;  /* 0x0002a40008087890 */ /* 0x000fe2000fffe0ff */
[----:B------:R-:W-:Y:S01]  /*1df0*/  UMOV UR22, 0x0 ;  /* 0x0000000000167882 */ /* 0x000fe20000000000 */
[----:B------:R-:W-:Y:S01]  /*1e00*/  UMOV UR23, 0x10000000 ;  /* 0x1000000000177882 */ /* 0x000fe20000000000 */
[----:B------:R-:W-:Y:S01]  /*1e10*/  UMOV UR27, UR35 ;  /* 0x00000023001b7c82 */ /* 0x000fe20008000000 */
[----:B------:R-:W-:Y:S01]  /*1e20*/  UMOV UR28, UR36 ;  /* 0x00000024001c7c82 */ /* 0x000fe20008000000 */
[----:B------:R-:W-:Y:S01]  /*1e30*/  UMOV UR25, UR33 ;  /* 0x0000002100197c82 */ /* 0x000fe20008000000 */
[----:B------:R-:W-:Y:S01]  /*1e40*/  UMOV UR20, UR36 ;  /* 0x0000002400147c82 */ /* 0x000fe20008000000 */
[----:B------:R-:W-:Y:S01]  /*1e50*/  UMOV UR17, UR33 ;  /* 0x0000002100117c82 */ /* 0x000fe20008000000 */
[----:B------:R-:W-:Y:S01]  /*1e60*/  UMOV UR18, UR34 ;  /* 0x0000002200127c82 */ /* 0x000fe20008000000 */
[----:B------:R-:W-:Y:S01]  /*1e70*/  UTMALDG.3D.2CTA [UR32], [UR6], desc[UR22] ;  /* 0x00001620060075b4 */ /* 0x000fe20008211000 */
[----:B------:R-:W-:Y:S01]  /*1e80*/  UMOV UR10, UR26 ;  /* 0x0000001a000a7c82 */ /* 0x000fe20008000000 */
[----:B------:R-:W-:Y:S01]  /*1e90*/  UMOV UR11, UR19 ;  /* 0x00000013000b7c82 */ /* 0x000fe20008000000 */
[----:B------:R-:W-:Y:S01]  /*1ea0*/  UMOV UR12, UR36 ;  /* 0x00000024000c7c82 */ /* 0x000fe20008000000 */
[----:B------:R-:W-:Y:S01]  /*1eb0*/  UMOV UR9, UR33 ;  /* 0x0000002100097c82 */ /* 0x000fe20008000000 */
[----:B------:R3:W-:Y:S01]  /*1ec0*/  UTMALDG.3D.2CTA [UR24], [UR6], desc[UR22] ;  /* 0x00001618060075b4 */ /* 0x0007e20008211000 */
[----:B------:R-:W-:Y:S01]  /*1ed0*/  UTMALDG.3D.MULTICAST.2CTA [UR16], [UR4], UR13, desc[UR22] ;  /* 0x00001610040073b4 */ /* 0x000fe2000821180d */
[----:B------:R4:W-:Y:S01]  /*1ee0*/  UTMALDG.3D.MULTICAST.2CTA [UR8], [UR4], UR13, desc[UR22] ;  /* 0x00001608040073b4 */ /* 0x0009e2000821180d */
[----:B---3--:R-:W-:Y:S01]  /*1ef0*/  UIADD3 UR26, UPT, UPT, UR26, 0x80, URZ ;  /* 0x000000801a1a7890 */ /* 0x008fe2000fffe0ff */
[----:B----4-:R-:W-:Y:S01]  /*1f00*/  UMOV UR13, UR43 ;  /* 0x0000002b000d7c82 */ /* 0x010fe20008000000 */
[----:B------:R-:W-:Y:S01]  /*1f10*/  UMOV UR4, UR15 ;  /* 0x0000000f00047c82 */ /* 0x000fe20008000000 */
[----:B-1----:R-:W-:Y:S09]  /*1f20*/  BRA.U UP2, `(.L_x_31) ;  /* 0xfffffffd02147547 */ /* 0x002ff2000b83ffff */
.L_x_25:
[----:B------:R-:W-:Y:S01]  /*1f30*/  ULEA UR4, UR15, UR14, 0x3 ;  /* 0x0000000e0f047291 */ /* 0x000fe2000f8e18ff */
[----:B---3--:R-:W-:Y:S01]  /*1f40*/  SHF.L.U32 R0, R12, 0x1f, RZ ;  /* 0x0000001f0c007819 */ /* 0x008fe200000006ff */
[----:B------:R-:W-:Y:S01]  /*1f50*/  @!P1 SYNCS.ARRIVE.TRANS64.A1T0 RZ, [UR14+0x88], RZ ;  /* 0x000088ffffff99a7 */ /* 0x000fe2000810000e */
[----:B------:R-:W-:-:S06]  /*1f60*/  UISETP.GT.AND UP0, UPT, UR50, UR49, UPT ;  /* 0x000000313200728c */ /* 0x000fcc000bf04270 */
[----:B------:R3:W1:Y:S03]  /*1f70*/  SYNCS.PHASECHK.TRANS64.TRYWAIT P1, [UR4+0x20], R0 ;  /* 0x00002000ff0075a7 */ /* 0x0006660008021104 */
[----:B------:R-:W-:Y:S05]  /*1f80*/  BRA.U !UP0, `(.L_x_32) ;  /* 0x0000000508047547 */ /* 0x000fea000b800000 */
[----:B------:R-:W-:Y:S01]  /*1f90*/  UIADD3 UR37, UPT, UPT, UR53, UR13, URZ ;  /* 0x0000000d35257290 */ /* 0x000fe2000fffe0ff */
[----:B------:R-:W-:-:S11]  /*1fa0*/  UMOV UR6, UR15 ;  /* 0x0000000f00067c82 */ /* 0x000fd60008000000 */
.L_x_40:
[----:B------:R-:W-:Y:S01]  /*1fb0*/  ULEA UR7, UR6, UR14, 0x3 ;  /* 0x0000000e06077291 */ /* 0x000fe2000f8e18ff */
[----:B------:R-:W-:Y:S01]  /*1fc0*/  @P3 MOV R2, 0x18000 ;  /* 0x0001800000023802 */ /* 0x000fe20000000f00 */
[----:B-12---:R-:W-:Y:S10]  /*1fd0*/  @P1 BRA `(.L_x_33) ;  /* 0x00000000000c1947 */ /* 0x006ff40003800000 */
[----:B------:R-:W-:-:S04]  /*1fe0*/  SHF.L.U32 R3, R12, 0x1f, RZ ;  /* 0x0000001f0c037819 */ /* 0x000fc800000006ff */
[----:B--2-4-:R-:W1:Y:S02]  /*1ff0*/  SYNCS.PHASECHK.TRANS64.TRYWAIT P0, [UR7+0x20], R3 ;  /* 0x00002003ff0075a7 */ /* 0x014e640008001107 */
[----:B-1----:R-:W-:Y:S05]  /*2000*/  @!P0 BRA `(.L_x_34) ;  /* 0x0000007c00b88947 */ /* 0x002fea0003800000 */
.L_x_33:
[----:B------:R1:W-:Y:S01]  /*2010*/  @P3 SYNCS.ARRIVE.TRANS64 RZ, [UR7], R2 ;  /* 0x00000002ffff39a7 */ /* 0x0003e20008000007 */
[----:B------:R-:W-:-:S04]  /*2020*/  ULOP3.LUT UR4, UR31, 0x2, URZ, 0xfc, !UPT ;  /* 0x000000021f047892 */ /* 0x000fc8000f8efcff */
[----:B------:R-:W-:-:S09]  /*2030*/  UISETP.NE.AND UP0, UPT, UR4, 0x2, UPT ;  /* 0x000000020400788c */ /* 0x000fd2000bf05270 */
[----:B------:R-:W-:Y:S05]  /*2040*/  BRA.U UP0, `(.L_x_35) ;  /* 0x0000000100047547 */ /* 0x000fea000b800000 */
[----:B--2---:R-:W-:Y:S05]  /*2050*/  BPT.TRAP 0x1 ;  /* 0x000000040000795c */ /* 0x004fea0000300000 */
.L_x_35:
[----:B------:R-:W-:Y:S04]  /*2060*/  BSSY.RECONVERGENT B0, `(.L_x_36) ;  /* 0x0000003000007945 */ /* 0x000fe80003800200 */
[----:B------:R-:W-:Y:S05]  /*2070*/  @!P2 BRA `(.L_x_37) ;  /* 0x000000000004a947 */ /* 0x000fea0003800000 */
[----:B--2---:R-:W-:Y:S05]  /*2080*/  BPT.TRAP 0x1 ;  /* 0x000000040000795c */ /* 0x004fea0000300000 */
.L_x_37:
[----:B--2---:R-:W-:Y:S05]  /*2090*/  BSYNC.RECONVERGENT B0 ;  /* 0x0000000000007941 */ /* 0x004fea0003800200 */
.L_x_36:
[----:B------:R-:W-:Y:S01]  /*20a0*/  UIADD3 UR4, UPT, UPT, UR6, 0x1, URZ ;  /* 0x0000000106047890 */ /* 0x000fe2000fffe0ff */
[----:B------:R-:W-:Y:S01]  /*20b0*/  BSSY.RECONVERGENT B0, `(.L_x_38) ;  /* 0x000002a000007945 */ /* 0x000fe20003800200 */
[----:B----4-:R-:W-:Y:S02]  /*20c0*/  ELECT P0, URZ, PT ;  /* 0x0000000000ff782f */ /* 0x010fe40003800000 */
[----:B------:R-:W-:-:S04]  /*20d0*/  UISETP.NE.AND UP0, UPT, UR4, 0x4, UPT ;  /* 0x000000040400788c */ /* 0x000fc8000bf05270 */
[----:B------:R-:W-:Y:S02]  /*20e0*/  USEL UR5, URZ, 0x1, UP0 ;  /* 0x00000001ff057887 */ /* 0x000fe40008000000 */
[----:B------:R-:W-:-:S04]  /*20f0*/  USEL UR15, UR4, URZ, UP0 ;  /* 0x000000ff040f7287 */ /* 0x000fc80008000000 */
[----:B------:R-:W-:Y:S01]  /*2100*/  ULEA UR4, UR15, UR14, 0x3 ;  /* 0x0000000e0f047291 */ /* 0x000fe2000f8e18ff */
[----:B------:R-:W-:-:S04]  /*2110*/  LOP3.LUT R12, R12, UR5, RZ, 0x3c, !PT ;  /* 0x000000050c0c7c12 */ /* 0x000fc8000f8e3cff */
[----:B-1-3--:R-:W-:-:S04]  /*2120*/  SHF.L.U32 R0, R12, 0x1f, RZ ;  /* 0x0000001f0c007819 */ /* 0x00afc800000006ff */
[----:B------:R1:W2:Y:S01]  /*2130*/  SYNCS.PHASECHK.TRANS64.TRYWAIT P1, [UR4+0x20], R0 ;  /* 0x00002000ff0075a7 */ /* 0x0002a20008021104 */
[----:B------:R-:W-:Y:S05]  /*2140*/  @!P0 BRA `(.L_x_39) ;  /* 0x0000000000808947 */ /* 0x000fea0003800000 */
[----:B------:R-:W-:Y:S02]  /*2150*/  ULEA UR8, UR6, UR30, 0xd ;  /* 0x0000001e06087291 */ /* 0x000fe4000f8e68ff */
[----:B------:R-:W-:Y:S02]  /*2160*/  ULEA UR24, UR6, UR14, 0xf ;  /* 0x0000000e06187291 */ /* 0x000fe4000f8e78ff */
[----:B------:R-:W-:Y:S02]  /*2170*/  UIADD3 UR4, UP1, UPT, UR40, 0x80, URZ ;  /* 0x0000008028047890 */ /* 0x000fe4000ff3e0ff */
[----:B------:R-:W-:Y:S02]  /*2180*/  USHF.L.U32 UR34, UR13, 0x7, URZ ;  /* 0x000000070d227899 */ /* 0x000fe400080006ff */
[----:B------:R-:W-:Y:S02]  /*2190*/  UIADD3 UR22, UP0, UPT, UR40, 0x180, URZ ;  /* 0x0000018028167890 */ /* 0x000fe4000ff1e0ff */
[----:B------:R-:W-:-:S02]  /*21a0*/  ULEA UR8, UR8, UR14, 0x1 ;  /* 0x0000000e08087291 */ /* 0x000fc4000f8e08ff */
[----:B------:R-:W-:Y:S02]  /*21b0*/  ULOP3.LUT UR33, UR7, 0xfefffff8, URZ, 0xc0, !UPT ;  /* 0xfefffff807217892 */ /* 0x000fe4000f8ec0ff */
[----:B------:R-:W-:Y:S02]  /*21c0*/  UIADD3.X UR5, UPT, UPT, URZ, UR41, URZ, UP1, !UPT ;  /* 0x00000029ff057290 */ /* 0x000fe40008ffe4ff */
[----:B------:R-:W-:Y:S02]  /*21d0*/  UIADD3 UR32, UPT, UPT, UR24, 0x8400, URZ ;  /* 0x0000840018207890 */ /* 0x000fe4000fffe0ff */
[----:B------:R-:W-:Y:S02]  /*21e0*/  UIADD3 UR26, UPT, UPT, UR34, 0x40, URZ ;  /* 0x00000040221a7890 */ /* 0x000fe4000fffe0ff */
[----:B------:R-:W-:Y:S02]  /*21f0*/  UIADD3 UR24, UPT, UPT, UR24, 0xc400, URZ ;  /* 0x0000c40018187890 */ /* 0x000fe4000fffe0ff */
[----:B------:R-:W-:-:S02]  /*2200*/  UIADD3.X UR23, UPT, UPT, URZ, UR41, URZ, UP0, !UPT ;  /* 0x00000029ff177290 */ /* 0x000fc400087fe4ff */
        /* <DEDUP_REMOVED lines=11> */
[----:B------:R3:W-:Y:S01]  /*22c0*/  UTMALDG.3D.2CTA [UR32], [UR4], desc[UR38] ;  /* 0x00002620040075b4 */ /* 0x0007e20008211000 */
[----:B------:R-:W-:Y:S01]  /*22d0*/  UMOV UR11, UR19 ;  /* 0x00000013000b7c82 */ /* 0x000fe20008000000 */
[----:B------:R-:W-:Y:S01]  /*22e0*/  UMOV UR12, UR36 ;  /* 0x00000024000c7c82 */ /* 0x000fe20008000000 */
[----:B------:R-:W-:Y:S01]  /*22f0*/  UMOV UR9, UR33 ;  /* 0x0000002100097c82 */ /* 0x000fe20008000000 */
[----:B------:R-:W-:Y:S01]  /*2300*/  UMOV UR10, UR26 ;  /* 0x0000001a000a7c82 */ /* 0x000fe20008000000 */
[----:B------:R3:W-:Y:S01]  /*2310*/  UTMALDG.3D.2CTA [UR24], [UR4], desc[UR38] ;  /* 0x00002618040075b4 */ /* 0x0007e20008211000 */
[----:B------:R3:W-:Y:S01]  /*2320*/  UTMALDG.3D.MULTICAST.2CTA [UR16], [UR22], UR21, desc[UR38] ;  /* 0x00002610160073b4 */ /* 0x0007e20008211815 */
[----:B------:R3:W-:Y:S02]  /*2330*/  UTMALDG.3D.MULTICAST.2CTA [UR8], [UR22], UR21, desc[UR38] ;  /* 0x00002608160073b4 */ /* 0x0007e40008211815 */
[----:B---3--:R-:W-:Y:S01]  /*2340*/  NOP ;  /* 0x0000000000007918 */ /* 0x008fe20000000000 */
.L_x_39:
[----:B------:R-:W-:Y:S05]  /*2350*/  BSYNC.RECONVERGENT B0 ;  /* 0x0000000000007941 */ /* 0x000fea0003800200 */
.L_x_38:
[----:B------:R-:W-:Y:S01]  /*2360*/  UIADD3 UR13, UPT, UPT, UR13, 0x1, URZ ;  /* 0x000000010d0d7890 */ /* 0x000fe2000fffe0ff */
[----:B------:R-:W-:-:S03]  /*2370*/  UMOV UR6, UR15 ;  /* 0x0000000f00067c82 */ /* 0x000fc60008000000 */
[----:B------:R-:W-:-:S09]  /*2380*/  UISETP.NE.AND UP0, UPT, UR13, UR37, UPT ;  /* 0x000000250d00728c */ /* 0x000fd2000bf05270 */
[----:B------:R-:W-:Y:S05]  /*2390*/  BRA.U UP0, `(.L_x_40) ;  /* 0xfffffffd00047547 */ /* 0x000fea000b83ffff */
.L_x_32:
[C---:B------:R-:W-:Y:S01]  /*23a0*/  LEA R3, R11.reuse, UR14, 0x3 ;  /* 0x0000000e0b037c11 */ /* 0x040fe2000f8e18ff */
[----:B------:R-:W-:Y:S01]  /*23b0*/  NOP ;  /* 0x0000000000007918 */ /* 0x000fe20000000000 */
[----:B-1-3--:R-:W-:Y:S02]  /*23c0*/  SHF.L.U32 R0, R10, 0x1f, RZ ;  /* 0x0000001f0a007819 */ /* 0x00afe400000006ff */
[----:B------:R-:W-:Y:S02]  /*23d0*/  LEA R5, R11, UR14, 0x4 ;  /* 0x0000000e0b057c11 */ /* 0x000fe4000f8e20ff */
[----:B--2-4-:R-:W1:Y:S02]  /*23e0*/  SYNCS.PHASECHK.TRANS64.TRYWAIT P0, [R3+URZ+0x90], R0 ;  /* 0x00009000030075a7 */ /* 0x014e6400080011ff */
[----:B-1----:R-:W-:Y:S05]  /*23f0*/  @!P0 BRA `(.L_x_41) ;  /* 0x0000007800d48947 */ /* 0x002fea0003800000 */
.L_x_154:
[----:B------:R-:W2:Y:S01]  /*2400*/  LDS.128 R4, [R5+0x120] ;  /* 0x0001200005047984 */ /* 0x000ea20000000c00 */
[----:B------:R-:W-:Y:S01]  /*2410*/  UISETP.GE.AND UP0, UPT, UR42, 0x1, UPT ;  /* 0x000000012a00788c */ /* 0x000fe2000bf06270 */
[----:B------:R-:W-:Y:S01]  /*2420*/  @!PT LDS RZ, [RZ] ;  /* 0x00000000fffff984 */ /* 0x000fe20000000800 */
[----:B------:R-:W-:Y:S01]  /*2430*/  @!PT LDS RZ, [RZ] ;  /* 0x00000000fffff984 */ /* 0x000fe20000000800 */
[----:B------:R-:W-:Y:S01]  /*2440*/  @!PT LDS RZ, [RZ] ;  /* 0x00000000fffff984 */ /* 0x000fe20000000800 */
[----:B------:R-:W-:Y:S01]  /*2450*/  @!PT LDS RZ, [RZ] ;  /* 0x00000000fffff984 */ /* 0x000fe20000000800 */
[----:B------:R3:W-:Y:S06]  /*2460*/  MEMBAR.ALL.CTA ;  /* 0x0000000000007992 */ /* 0x0007ec0000008000 */
[----:B---3--:R-:W3:Y:S01]  /*2470*/  FENCE.VIEW.ASYNC.S ;  /* 0x00000000000073c6 */ /* 0x008ee20000000000 */
[----:B--2---:R-:W-:-:S13]  /*2480*/  LOP3.LUT P0, RZ, R6, 0x1, RZ, 0xc0, !PT ;  /* 0x0000000106ff7812 */ /* 0x004fda000780c0ff */
[----:B---3--:R-:W-:Y:S01]  /*2490*/  VOTEU.ANY UP1, P0 ;  /* 0x0000000000ff7886 */ /* 0x008fe20000020100 */
[----:B------:R-:W-:-:S13]  /*24a0*/  PLOP3.LUT P0, PT, PT, PT, UP1, 0x80, 0x8 ;  /* 0x000000000008781c */ /* 0x000fda0003f0f018 */
[----:B-1----:R-:W-:Y:S02]  /*24b0*/  @P0 LOP3.LUT R0, R5, 0xffff, RZ, 0xc0, !PT ;  /* 0x0000ffff05000812 */ /* 0x002fe400078ec0ff */
[----:B------:R-:W-:Y:S02]  /*24c0*/  @P0 MOV R2, R4 ;  /* 0x0000000400020202 */ /* 0x000fe40000000f00 */
[----:B------:R-:W-:Y:S01]  /*24d0*/  @P0 R2UR UR5, R0 ;  /* 0x00000000000502ca */ /* 0x000fe200000e0000 */
[----:B------:R-:W-:Y:S01]  /*24e0*/  VIADD R0, R3, 0xa0 ;  /* 0x000000a003007836 */ /* 0x000fe20000000000 */
[----:B------:R-:W-:Y:S02]  /*24f0*/  @P0 SHF.R.U32.HI R4, RZ, 0x10, R5 ;  /* 0x00000010ff040819 */ /* 0x000fe40000011605 */
[----:B------:R-:W-:Y:S02]  /*2500*/  @P0 R2UR UR6, R2 ;  /* 0x00000000020602ca */ /* 0x000fe400000e0000 */
[----:B------:R-:W-:-:S02]  /*2510*/  PRMT R0, RZ, 0x654, R0 ;  /* 0x00000654ff007816 */ /* 0x000fc40000000000 */
[----:B------:R-:W-:Y:S02]  /*2520*/  @P0 R2UR UR4, R4 ;  /* 0x00000000040402ca */ /* 0x000fe400000e0000 */
[----:B------:R1:W-:Y:S03]  /*2530*/  SYNCS.ARRIVE.TRANS64.RED.A1T0 RZ, [R0+URZ], RZ ;  /* 0x000000ff00ff79a7 */ /* 0x0003e600081004ff */
[----:B------:R-:W-:-:S04]  /*2540*/  @UP1 UMOV UR44, UR5 ;  /* 0x00000005002c1c82 */ /* 0x000fc80008000000 */
[----:B------:R-:W-:-:S04]  /*2550*/  @UP1 UMOV UR45, UR6 ;  /* 0x00000006002d1c82 */ /* 0x000fc80008000000 */
[----:B------:R-:W-:Y:S01]  /*2560*/  @UP1 UMOV UR36, UR4 ;  /* 0x0000000400241c82 */ /* 0x000fe20008000000 */
[----:B------:R-:W-:Y:S05]  /*2570*/  BRA.U !UP0, `(.L_x_42) ;  /* 0x0000000108d47547 */ /* 0x000fea000b800000 */
[----:B------:R-:W2:Y:S01]  /*2580*/  LDCU.128 UR16, c[0x0][0xb10] ;  /* 0x00016200ff1077ac */ /* 0x000ea20008000c00 */
[----:B------:R-:W3:Y:S01]  /*2590*/  LDCU UR23, c[0x0][0xb20] ;  /* 0x00016400ff1777ac */ /* 0x000ee20008000800 */
[----:B------:R-:W4:Y:S01]  /*25a0*/  LDCU UR22, c[0x0][0xb0c] ;  /* 0x00016180ff1677ac */ /* 0x000f220008000800 */
[----:B------:R-:W1:Y:S01]  /*25b0*/  LDCU.64 UR8, c[0x0][0xb28] ;  /* 0x00016500ff0877ac */ /* 0x000e620008000a00 */
[----:B------:R-:W-:Y:S02]  /*25c0*/  UISETP.NE.AND UP3, UPT, UR42, 0x1, UPT ;  /* 0x000000012a00788c */ /* 0x000fe4000bf65270 */
[----:B--2---:R-:W-:Y:S02]  /*25d0*/  UIMAD.WIDE.U32 UR6, UR46, UR19, URZ ;  /* 0x000000132e0672a5 */ /* 0x004fe4000f8e00ff */
[----:B------:R-:W-:Y:S02]  /*25e0*/  UIMAD.WIDE.U32 UR4, UR48, UR16, URZ ;  /* 0x00000010300472a5 */ /* 0x000fe4000f8e00ff */
[----:B------:R-:W-:-:S02]  /*25f0*/  UISETP.NE.AND UP0, UPT, UR18, 0x1, UPT ;  /* 0x000000011200788c */ /* 0x000fc4000bf05270 */
[----:B------:R-:W-:Y:S01]  /*2600*/  UIMAD.WIDE.U32 UR20, UR44, UR19, URZ ;  /* 0x000000132c1472a5 */ /* 0x000fe2000f8e00ff */
[----:B------:R-:W-:Y:S02]  /*2610*/  UMOV UR6, UR7 ;  /* 0x0000000700067c82 */ /* 0x000fe40008000000 */
[----:B------:R-:W-:Y:S01]  /*2620*/  UMOV UR4, UR5 ;  /* 0x0000000500047c82 */ /* 0x000fe20008000000 */
[----:B---3--:R-:W-:Y:S02]  /*2630*/  USHF.R.U32.HI UR6, URZ, UR23, UR6 ;  /* 0x00000017ff067299 */ /* 0x008fe40008011606 */
[----:B----4-:R-:W-:Y:S02]  /*2640*/  UISETP.NE.AND UP2, UPT, UR22, 0x1, UPT ;  /* 0x000000011600788c */ /* 0x010fe4000bf45270 */
[----:B------:R-:W-:Y:S02]  /*2650*/  USHF.R.U32.HI UR4, URZ, UR17, UR4 ;  /* 0x00000011ff047299 */ /* 0x000fe40008011604 */
[----:B------:R-:W-:-:S02]  /*2660*/  USEL UR5, UR46, UR6, !UP0 ;  /* 0x000000062e057287 */ /* 0x000fc4000c000000 */
[----:B------:R-:W-:Y:S02]  /*2670*/  USEL UR6, UR48, UR4, !UP2 ;  /* 0x0000000430067287 */ /* 0x000fe4000d000000 */
[----:B-1----:R-:W-:Y:S01]  /*2680*/  UIMAD.WIDE.U32 UR10, UR5, UR8, URZ ;  /* 0x00000008050a72a5 */ /* 0x002fe2000f8e00ff */
[----:B------:R-:W-:Y:S01]  /*2690*/  UMOV UR4, UR21 ;  /* 0x0000001500047c82 */ /* 0x000fe20008000000 */
[----:B------:R-:W-:Y:S02]  /*26a0*/  UIMAD.WIDE.U32 UR12, UR45, UR16, URZ ;  /* 0x000000102d0c72a5 */ /* 0x000fe4000f8e00ff */
[----:B------:R-:W-:-:S03]  /*26b0*/  UIMAD.WIDE.U32 UR20, UR6, UR8, URZ ;  /* 0x00000008061472a5 */ /* 0x000fc6000f8e00ff */
[----:B------:R-:W-:Y:S01]  /*26c0*/  UMOV UR10, UR11 ;  /* 0x0000000b000a7c82 */ /* 0x000fe20008000000 */
[----:B------:R-:W-:Y:S02]  /*26d0*/  USHF.R.U32.HI UR4, URZ, UR23, UR4 ;  /* 0x00000017ff047299 */ /* 0x000fe40008011604 */
[----:B------:R-:W-:Y:S01]  /*26e0*/  @UP3 USHF.R.U32.HI UR5, URZ, UR9, UR10 ;  /* 0x00000009ff053299 */ /* 0x000fe2000801160a */
[----:B------:R-:W-:Y:S01]  /*26f0*/  UMOV UR12, UR13 ;  /* 0x0000000d000c7c82 */ /* 0x000fe20008000000 */
[----:B------:R-:W-:Y:S01]  /*2700*/  UMOV UR20, UR21 ;  /* 0x0000001500147c82 */ /* 0x000fe20008000000 */
[----:B------:R-:W-:Y:S02]  /*2710*/  USHF.R.U32.HI UR17, URZ, UR17, UR12 ;  /* 0x00000011ff117299 */ /* 0x000fe4000801160c */
[----:B------:R-:W-:Y:S02]  /*2720*/  USEL UR4, UR44, UR4, !UP0 ;  /* 0x000000042c047287 */ /* 0x000fe4000c000000 */
[----:B------:R-:W-:-:S02]  /*2730*/  @UP3 USHF.R.U32.HI UR6, URZ, UR9, UR20 ;  /* 0x00000009ff063299 */ /* 0x000fc40008011614 */
[----:B------:R-:W-:Y:S02]  /*2740*/  UIMAD UR7, UR42, UR5, URZ ;  /* 0x000000052a0772a4 */ /* 0x000fe4000f8e02ff */
[----:B------:R-:W-:Y:S02]  /*2750*/  USEL UR5, UR45, UR17, !UP2 ;  /* 0x000000112d057287 */ /* 0x000fe4000d000000 */
[----:B------:R-:W-:Y:S02]  /*2760*/  UIMAD UR10, UR42, UR6, URZ ;  /* 0x000000062a0a72a4 */ /* 0x000fe4000f8e02ff */
[----:B------:R-:W-:Y:S02]  /*2770*/  UISETP.GE.AND UP0, UPT, UR4, UR7, UPT ;  /* 0x000000070400728c */ /* 0x000fe4000bf06270 */
[----:B------:R-:W-:Y:S02]  /*2780*/  UIMAD.WIDE.U32 UR12, UR4, UR8, URZ ;  /* 0x00000008040c72a5 */ /* 0x000fe4000f8e00ff */
[----:B------:R-:W-:-:S02]  /*2790*/  UISETP.GE.OR UP0, UPT, UR5, UR10, UP0 ;  /* 0x0000000a0500728c */ /* 0x000fc40008706670 */
[----:B------:R-:W-:Y:S02]  /*27a0*/  UIMAD.WIDE.U32 UR10, UR5, UR8, URZ ;  /* 0x00000008050a72a5 */ /* 0x000fe4000f8e00ff */
[----:B------:R-:W-:Y:S01]  /*27b0*/  UIADD3 UR12, UPT, UPT, -UR4, URZ, URZ ;  /* 0x000000ff040c7290 */ /* 0x000fe2000fffe1ff */
[----:B------:R-:W-:Y:S01]  /*27c0*/  UMOV UR8, UR13 ;  /* 0x0000000d00087c82 */ /* 0x000fe20008000000 */
[----:B------:R-:W-:Y:S02]  /*27d0*/  UIADD3 UR10, UPT, UPT, -UR5, URZ, URZ ;  /* 0x000000ff050a7290 */ /* 0x000fe4000fffe1ff */
        /* <DEDUP_REMOVED lines=15> */
.L_x_42:
[----:B------:R-:W2:Y:S02]  /*28d0*/  LDCU UR4, c[0x0][0xb30] ;  /* 0x00016600ff0477ac */ /* 0x000ea40008000800 */
[----:B--2---:R-:W-:-:S09]  /*28e0*/  UISETP.NE.AND UP0, UPT, UR4, 0x1, UPT ;  /* 0x000000010400788c */ /* 0x004fd2000bf05270 */
[----:B------:R-:W-:Y:S05]  /*28f0*/  BRA.U UP0, `(.L_x_43) ;  /* 0x0000000100447547 */ /* 0x000fea000b800000 */
[----:B------:R-:W2:Y:S01]  /*2900*/  LDCU.128 UR8, c[0x0][0xb10] ;  /* 0x00016200ff0877ac */ /* 0x000ea20008000c00 */
[----:B------:R-:W3:Y:S01]  /*2910*/  LDCU UR12, c[0x0][0xb0c] ;  /* 0x00016180ff0c77ac */ /* 0x000ee20008000800 */
[----:B------:R-:W4:Y:S01]  /*2920*/  LDCU UR13, c[0x0][0xb20] ;  /* 0x00016400ff0d77ac */ /* 0x000f220008000800 */
[----:B--2---:R-:W-:Y:S02]  /*2930*/  UIMAD.WIDE.U32 UR6, UR45, UR8, URZ ;  /* 0x000000082d0672a5 */ /* 0x004fe4000f8e00ff */
[----:B------:R-:W-:Y:S02]  /*2940*/  UIMAD.WIDE.U32 UR4, UR44, UR11, URZ ;  /* 0x0000000b2c0472a5 */ /* 0x000fe4000f8e00ff */
[----:B---3--:R-:W-:Y:S02]  /*2950*/  UISETP.NE.AND UP2, UPT, UR12, 0x1, UPT ;  /* 0x000000010c00788c */ /* 0x008fe4000bf45270 */
[----:B------:R-:W-:Y:S01]  /*2960*/  UISETP.NE.AND UP0, UPT, UR10, 0x1, UPT ;  /* 0x000000010a00788c */ /* 0x000fe2000bf05270 */
[----:B------:R-:W-:-:S02]  /*2970*/  UMOV UR6, UR7 ;  /* 0x0000000700067c82 */ /* 0x000fc40008000000 */
[----:B------:R-:W-:Y:S01]  /*2980*/  UMOV UR4, UR5 ;  /* 0x0000000500047c82 */ /* 0x000fe20008000000 */
[----:B------:R-:W-:Y:S02]  /*2990*/  USHF.R.U32.HI UR9, URZ, UR9, UR6 ;  /* 0x00000009ff097299 */ /* 0x000fe40008011606 */
[----:B----4-:R-:W-:Y:S02]  /*29a0*/  USHF.R.U32.HI UR4, URZ, UR13, UR4 ;  /* 0x0000000dff047299 */ /* 0x010fe40008011604 */
[----:B------:R-:W-:Y:S02]  /*29b0*/  USEL UR5, UR45, UR9, !UP2 ;  /* 0x000000092d057287 */ /* 0x000fe4000d000000 */
[----:B------:R-:W-:-:S04]  /*29c0*/  USEL UR4, UR44, UR4, !UP0 ;  /* 0x000000042c047287 */ /* 0x000fc8000c000000 */
[----:B------:R-:W-:Y:S02]  /*29d0*/  UIADD3 UR6, UPT, UPT, UR5, -UR4, URZ ;  /* 0x8000000405067290 */ /* 0x000fe4000fffe0ff */
[----:B------:R-:W-:Y:S02]  /*29e0*/  UIADD3 UR4, UPT, UPT, -UR5, UR4, URZ ;  /* 0x0000000405047290 */ /* 0x000fe4000fffe1ff */
[----:B------:R-:W-:Y:S02]  /*29f0*/  UIMAD UR44, UR6, UR10, UR44 ;  /* 0x0000000a062c72a4 */ /* 0x000fe4000f8e022c */
[----:B------:R-:W-:-:S12]  /*2a00*/  UIMAD UR45, UR4, UR12, UR45 ;  /* 0x0000000c042d72a4 */ /* 0x000fd8000f8e022d */
.L_x_43:
[----:B------:R-:W-:Y:S01]  /*2a10*/  VIADD R11, R11, 0x1 ;  /* 0x000000010b0b7836 */ /* 0x000fe20000000000 */
[----:B------:R-:W-:Y:S01]  /*2a20*/  R2UR UR4, R82 ;  /* 0x00000000520472ca */ /* 0x000fe200000e0000 */
[----:B------:R-:W-:Y:S01]  /*2a30*/  UIADD3 UR24, UPT, UPT, UR45, UR63, URZ ;  /* 0x0000003f2d187290 */ /* 0x000fe2000fffe0ff */
[----:B------:R-:W-:Y:S02]  /*2a40*/  PLOP3.LUT P1, PT, PT, PT, PT, 0x80, 0x8 ;  /* 0x000000000008781c */ /* 0x000fe40003f2f070 */
[----:B------:R-:W-:-:S04]  /*2a50*/  ISETP.NE.AND P0, PT, R11, 0x2, PT ;  /* 0x000000020b00780c */ /* 0x000fc80003f05270 */
[----:B------:R-:W-:Y:S02]  /*2a60*/  SEL R3, RZ, 0x1, P0 ;  /* 0x00000001ff037807 */ /* 0x000fe40000000000 */
[----:B------:R-:W-:Y:S02]  /*2a70*/  SEL R11, R11, RZ, P0 ;  /* 0x000000ff0b0b7207 */ /* 0x000fe40000000000 */
[----:B------:R-:W-:Y:S01]  /*2a80*/  LOP3.LUT R10, R10, R3, RZ, 0x3c, !PT ;  /* 0x000000030a0a7212 */ /* 0x000fe200078e3cff */
[----:B------:R-:W-:Y:S01]  /*2a90*/  UIADD3 UR28, UPT, UPT, UR44, UR4, URZ ;  /* 0x000000042c1c7290 */ /* 0x000fe2000fffe0ff */
[----:B------:R-:W-:Y:S11]  /*2aa0*/  BRA.U UP1, `(.L_x_44) ;  /* 0xffffffed01b47547 */ /* 0x000ff6000b83ffff */
[----:B------:R-:W-:Y:S01]  /*2ab0*/  UIADD3 UR14, UPT, UPT, UR14, 0x20, URZ ;  /* 0x000000200e0e7890 */ /* 0x000fe2000fffe0ff */
[----:B------:R-:W-:-:S03]  /*2ac0*/  SHF.L.U32 R3, R12, 0x1f, RZ ;  /* 0x0000001f0c037819 */ /* 0x000fc600000006ff */
[----:B------:R-:W-:-:S09]  /*2ad0*/  ULEA UR4, UR15, UR14, 0x3 ;  /* 0x0000000e0f047291 */ /* 0x000fd2000f8e18ff */
[----:B------:R-:W2:Y:S02]  /*2ae0*/  SYNCS.PHASECHK.TRANS64.TRYWAIT P0, [UR4], R3 ;  /* 0x00000003ff0075a7 */ /* 0x000ea40008001104 */
[----:B--2---:R-:W-:Y:S05]  /*2af0*/  @!P0 BRA `(.L_x_45) ;  /* 0x0000007400288947 */ /* 0x004fea0003800000 */
.L_x_156:
[----:B------:R-:W-:-:S04]  /*2b00*/  UIADD3 UR4, UPT, UPT, UR15, 0x1, URZ ;  /* 0x000000010f047890 */ /* 0x000fc8000fffe0ff */
[----:B------:R-:W-:-:S04]  /*2b10*/  UISETP.NE.AND UP0, UPT, UR4, 0x4, UPT ;  /* 0x000000040400788c */ /* 0x000fc8000bf05270 */
[----:B------:R-:W-:Y:S02]  /*2b20*/  USEL UR6, URZ, 0x1, UP0 ;  /* 0x00000001ff067887 */ /* 0x000fe40008000000 */
[----:B------:R-:W-:-:S04]  /*2b30*/  USEL UR4, UR4, URZ, UP0 ;  /* 0x000000ff04047287 */ /* 0x000fc80008000000 */
[----:B------:R-:W-:Y:S01]  /*2b40*/  ULEA UR5, UR4, UR14, 0x3 ;  /* 0x0000000e04057291 */ /* 0x000fe2000f8e18ff */
[----:B------:R-:W-:-:S04]  /*2b50*/  LOP3.LUT R2, R12, UR6, RZ, 0x3c, !PT ;  /* 0x000000060c027c12 */ /* 0x000fc8000f8e3cff */
[----:B-1----:R-:W-:-:S04]  /*2b60*/  SHF.L.U32 R3, R2, 0x1f, RZ ;  /* 0x0000001f02037819 */ /* 0x002fc800000006ff */
[----:B------:R-:W1:Y:S02]  /*2b70*/  SYNCS.PHASECHK.TRANS64.TRYWAIT P0, [UR5], R3 ;  /* 0x00000003ff0075a7 */ /* 0x000e640008001105 */
[----:B-1----:R-:W-:Y:S05]  /*2b80*/  @!P0 BRA `(.L_x_46) ;  /* 0x00000074001c8947 */ /* 0x002fea0003800000 */
.L_x_158:
        /* <DEDUP_REMOVED lines=9> */
.L_x_160:
[----:B------:R-:W-:-:S04]  /*2c20*/  UIADD3 UR4, UPT, UPT, UR4, 0x1, URZ ;  /* 0x0000000104047890 */ /* 0x000fc8000fffe0ff */
[----:B------:R-:W-:-:S04]  /*2c30*/  UISETP.NE.AND UP0, UPT, UR4, 0x4, UPT ;  /* 0x000000040400788c */ /* 0x000fc8000bf05270 */
[----:B------:R-:W-:Y:S02]  /*2c40*/  USEL UR5, URZ, 0x1, UP0 ;  /* 0x00000001ff057887 */ /* 0x000fe40008000000 */
[----:B------:R-:W-:-:S04]  /*2c50*/  USEL UR4, UR4, URZ, UP0 ;  /* 0x000000ff04047287 */ /* 0x000fc80008000000 */
[----:B------:R-:W-:Y:S01]  /*2c60*/  ULEA UR4, UR4, UR14, 0x3 ;  /* 0x0000000e04047291 */ /* 0x000fe2000f8e18ff */
[----:B-1----:R-:W-:-:S04]  /*2c70*/  LOP3.LUT R3, R2, UR5, RZ, 0x3c, !PT ;  /* 0x0000000502037c12 */ /* 0x002fc8000f8e3cff */
[----:B------:R-:W-:Y:S01]  /*2c80*/  SHF.L.U32 R3, R3, 0x1f, RZ ;  /* 0x0000001f03037819 */ /* 0x000fe200000006ff */
[----:B------:R-:W-:-:S07]  /*2c90*/  IMAD.U32 R0, RZ, RZ, UR4 ;  /* 0x00000004ff007e24 */ /* 0x000fce000f8e00ff */
.L_x_48:
[----:B-1----:R1:W2:Y:S02]  /*2ca0*/  SYNCS.PHASECHK.TRANS64.TRYWAIT P0, [R0+URZ], R3 ;  /* 0x00000003000075a7 */ /* 0x0022a400080011ff */
[----:B--2---:R-:W-:Y:S05]  /*2cb0*/  @!P0 NANOSLEEP.SYNCS 0x989680 ;  /* 0x009896800000895d */ /* 0x004fea0003900000 */
[----:B------:R-:W2:Y:S02]  /*2cc0*/  @!P0 SYNCS.PHASECHK.TRANS64 P0, [R0+URZ], R3 ;  /* 0x00000003000085a7 */ /* 0x000ea400080010ff */
[----:B--2---:R-:W-:Y:S05]  /*2cd0*/  @P0 EXIT ;  /* 0x000000000000094d */ /* 0x004fea0003800000 */
[----:B------:R-:W-:Y:S05]  /*2ce0*/  BRA `(.L_x_48) ;  /* 0xfffffffc00ec7947 */ /* 0x000fea000383ffff */
.L_x_22:
[----:B------:R-:W-:-:S04]  /*2cf0*/  UISETP.NE.AND UP0, UPT, UR47, URZ, UPT ;  /* 0x000000ff2f00728c */ /* 0x000fc8000bf05270 */
[----:B------:R-:W-:-:S09]  /*2d00*/  UISETP.NE.OR UP0, UPT, UR20, 0x1, UP0 ;  /* 0x000000011400788c */ /* 0x000fd20008705670 */
[----:B------:R-:W-:Y:S05]  /*2d10*/  BRA.U UP0, `(.L_x_49) ;  /* 0x0000000500487547 */ /* 0x000fea000b800000 */
[----:B------:R-:W-:Y:S01]  /*2d20*/  ISETP.GE.U32.AND P2, PT, R0, 0x4, PT ;  /* 0x000000040000780c */ /* 0x000fe20003f46070 */
[----:B------:R-:W-:Y:S01]  /*2d30*/  IMAD.MOV.U32 R12, RZ, RZ, 0x1 ;  /* 0x00000001ff0c7424 */ /* 0x000fe200078e00ff */
[----:B------:R-:W-:Y:S02]  /*2d40*/  CS2R R10, SRZ ;  /* 0x00000000000a7805 */ /* 0x000fe4000001ff00 */
[----:B------:R-:W-:Y:S01]  /*2d50*/  CS2R R8, SRZ ;  /* 0x0000000000087805 */ /* 0x000fe2000001ff00 */
[----:B------:R-:W-:Y:S01]  /*2d60*/  UMOV UR6, 0x400 ;  /* 0x0000040000067882 */ /* 0x000fe20000000000 */
[----:B------:R-:W-:Y:S01]  /*2d70*/  UMOV UR5, URZ ;  /* 0x000000ff00057c82 */ /* 0x000fe20008000000 */
[----:B------:R-:W-:-:S12]  /*2d80*/  ULEA UR6, UR47, UR6, 0x18 ;  /* 0x000000062f067291 */ /* 0x000fd8000f8ec0ff */
.L_x_53:
[----:B------:R-:W-:Y:S02]  /*2d90*/  LEA R2, R8, UR6, 0x3 ;  /* 0x0000000608027c11 */ /* 0x000fe4000f8e18ff */
[----:B------:R-:W-:-:S03]  /*2da0*/  SHF.L.U32 R5, R9, 0x1f, RZ ;  /* 0x0000001f09057819 */ /* 0x000fc600000006ff */
[----:B------:R-:W-:Y:S01]  /*2db0*/  VIADD R4, R2, 0x100 ;  /* 0x0000010002047836 */ /* 0x000fe20000000000 */
[----:B------:R-:W2:Y:S02]  /*2dc0*/  SYNCS.PHASECHK.TRANS64.TRYWAIT P0, [R2+URZ+0xf0], R5 ;  /* 0x0000f005020075a7 */ /* 0x000ea400080011ff */
[----:B--2---:R-:W-:Y:S05]  /*2dd0*/  @!P0 BRA `(.L_x_50) ;  /* 0x0000007000b88947 */ /* 0x004fea0003800000 */
.L_x_161:
[----:B------:R-:W-:Y:S01]  /*2de0*/  ULEA UR4, UR5, UR6, 0x3 ;  /* 0x0000000605047291 */ /* 0x000fe2000f8e18ff */
[----:B------:R-:W-:Y:S02]  /*2df0*/  PRMT R4, RZ, 0x654, R4 ;  /* 0x00000654ff047816 */ /* 0x000fe40000000004 */
[----:B--2---:R-:W-:Y:S01]  /*2e00*/  SHF.L.U32 R5, R12, 0x1f, RZ ;  /* 0x0000001f0c057819 */ /* 0x004fe200000006ff */
[----:B------:R-:W-:Y:S01]  /*2e10*/  UIADD3 UR7, UPT, UPT, UR4, 0x90, URZ ;  /* 0x0000009004077890 */ /* 0x000fe2000fffe0ff */
[----:B------:R2:W-:Y:S05]  /*2e20*/  SYNCS.ARRIVE.TRANS64.RED.A1T0 RZ, [R4+URZ], RZ ;  /* 0x000000ff04ff79a7 */ /* 0x0005ea00081004ff */
[----:B------:R-:W-:Y:S01]  /*2e30*/  IMAD.U32 R7, RZ, RZ, UR7 ;  /* 0x00000007ff077e24 */ /* 0x000fe2000f8e00ff */
[----:B------:R-:W3:Y:S04]  /*2e40*/  SYNCS.PHASECHK.TRANS64.TRYWAIT P0, [UR4+0xa0], R5 ;  /* 0x0000a005ff0075a7 */ /* 0x000ee80008001104 */
[----:B------:R-:W-:Y:S01]  /*2e50*/  PRMT R6, R0, 0x654, R7 ;  /* 0x0000065400067816 */ /* 0x000fe20000000007 */
[----:B--2---:R-:W-:Y:S01]  /*2e60*/  @!P2 IMAD.MOV.U32 R4, RZ, RZ, 0x10 ;  /* 0x00000010ff04a424 */ /* 0x004fe200078e00ff */
[----:B---3--:R-:W-:Y:S06]  /*2e70*/  @!P0 BRA `(.L_x_51) ;  /* 0x0000007000a48947 */ /* 0x008fec0003800000 */
.L_x_163:
[----:B------:R-:W-:Y:S01]  /*2e80*/  ULEA UR8, UR5, UR6, 0x4 ;  /* 0x0000000605087291 */ /* 0x000fe2000f8e20ff */
[----:B------:R-:W-:Y:S01]  /*2e90*/  SEL R3, R6, R3, !P2 ;  /* 0x0000000306037207 */ /* 0x000fe20005000000 */
[----:B------:R-:W-:Y:S01]  /*2ea0*/  UIADD3 UR9, UPT, UPT, UR4, 0x90, URZ ;  /* 0x0000009004097890 */ /* 0x000fe2000fffe0ff */
[----:B--2---:R-:W-:Y:S01]  /*2eb0*/  LEA R2, R11, UR6, 0x3 ;  /* 0x000000060b027c11 */ /* 0x004fe2000f8e18ff */
[----:B------:R-:W-:Y:S01]  /*2ec0*/  UIADD3 UR8, UPT, UPT, UR8, 0x120, URZ ;  /* 0x0000012008087890 */ /* 0x000fe2000fffe0ff */
[----:B------:R-:W-:Y:S01]  /*2ed0*/  SHF.L.U32 R5, R10, 0x1f, RZ ;  /* 0x0000001f0a057819 */ /* 0x000fe200000006ff */
[----:B------:R2:W-:Y:S01]  /*2ee0*/  @!P2 SYNCS.ARRIVE.TRANS64.RED RZ, [R3+URZ], R4 ;  /* 0x0000000403ffa9a7 */ /* 0x0005e200080004ff */
[----:B------:R-:W-:Y:S01]  /*2ef0*/  UIADD3 UR4, UPT, UPT, UR5, 0x1, URZ ;  /* 0x0000000105047890 */ /* 0x000fe2000fffe0ff */
[----:B------:R-:W-:-:S03]  /*2f00*/  VIADD R8, R8, 0x1 ;  /* 0x0000000108087836 */ /* 0x000fc60000000000 */
[----:B------:R-:W-:Y:S02]  /*2f10*/  UISETP.NE.AND UP0, UPT, UR4, 0x2, UPT ;  /* 0x000000020400788c */ /* 0x000fe4000bf05270 */
[----:B------:R-:W-:Y:S06]  /*2f20*/  UGETNEXTWORKID.BROADCAST [UR8], [UR9] ;  /* 0x00000000080073ca */ /* 0x000fec0008000100 */
[----:B------:R-:W-:Y:S01]  /*2f30*/  USEL UR7, URZ, 0x1, UP0 ;  /* 0x00000001ff077887 */ /* 0x000fe20008000000 */
[----:B------:R-:W-:Y:S01]  /*2f40*/  ISETP.NE.AND P0, PT, R8, 0x2, PT ;  /* 0x000000020800780c */ /* 0x000fe20003f05270 */
[----:B------:R-:W-:Y:S01]  /*2f50*/  USEL UR5, UR4, URZ, UP0 ;  /* 0x000000ff04057287 */ /* 0x000fe20008000000 */
[----:B------:R-:W3:Y:S03]  /*2f60*/  SYNCS.PHASECHK.TRANS64.TRYWAIT P1, [R2+URZ+0x90], R5 ;  /* 0x00009005020075a7 */ /* 0x000ee600080211ff */
[----:B------:R-:W-:Y:S01]  /*2f70*/  LOP3.LUT R12, R12, UR7, RZ, 0x3c, !PT ;  /* 0x000000070c0c7c12 */ /* 0x000fe2000f8e3cff */
[----:B--23--:R-:W-:Y:S07]  /*2f80*/  @!P1 BRA `(.L_x_52) ;  /* 0x0000007000789947 */ /* 0x00cfee0003800000 */
.L_x_164:
[C---:B------:R-:W-:Y:S01]  /*2f90*/  LEA R4, R11.reuse, UR6, 0x4 ;  /* 0x000000060b047c11 */ /* 0x040fe2000f8e20ff */
[----:B--2---:R-:W-:Y:S01]  /*2fa0*/  VIADD R2, R2, 0xa0 ;  /* 0x000000a002027836 */ /* 0x004fe20000000000 */
[----:B------:R-:W-:Y:S01]  /*2fb0*/  SEL R8, R8, RZ, P0 ;  /* 0x000000ff08087207 */ /* 0x000fe20000000000 */
[----:B------:R-:W-:-:S03]  /*2fc0*/  VIADD R11, R11, 0x1 ;  /* 0x000000010b0b7836 */ /* 0x000fc60000000000 */
[----:B------:R-:W2:Y:S01]  /*2fd0*/  LDS.128 R4, [R4+0x120] ;  /* 0x0001200004047984 */ /* 0x000ea20000000c00 */
[----:B------:R-:W-:Y:S02]  /*2fe0*/  PRMT R2, RZ, 0x654, R2 ;  /* 0x00000654ff027816 */ /* 0x000fe40000000002 */
[C---:B------:R-:W-:Y:S01]  /*2ff0*/  ISETP.NE.AND P1, PT, R11.reuse, 0x2, PT ;  /* 0x000000020b00780c */ /* 0x040fe20003f25270 */
[----:B------:R-:W-:Y:S01]  /*3000*/  @!PT LDS RZ, [RZ] ;  /* 0x00000000fffff984 */ /* 0x000fe20000000800 */
[----:B------:R-:W-:Y:S01]  /*3010*/  @!PT LDS RZ, [RZ] ;  /* 0x00000000fffff984 */ /* 0x000fe20000000800 */
[----:B------:R-:W-:Y:S01]  /*3020*/  @!PT LDS RZ, [RZ] ;  /* 0x00000000fffff984 */ /* 0x000fe20000000800 */
[----:B------:R-:W-:Y:S01]  /*3030*/  @!PT LDS RZ, [RZ] ;  /* 0x00000000fffff984 */ /* 0x000fe20000000800 */
[----:B------:R3:W-:Y:S06]  /*3040*/  MEMBAR.ALL.CTA ;  /* 0x0000000000007992 */ /* 0x0007ec0000008000 */
[----:B---3--:R-:W3:Y:S01]  /*3050*/  FENCE.VIEW.ASYNC.S ;  /* 0x00000000000073c6 */ /* 0x008ee20000000000 */
[----:B------:R-:W-:Y:S01]  /*3060*/  SEL R11, R11, RZ, P1 ;  /* 0x000000ff0b0b7207 */ /* 0x000fe20000800000 */
[----:B---3--:R3:W-:Y:S01]  /*3070*/  SYNCS.ARRIVE.TRANS64.RED.A1T0 RZ, [R2+URZ], RZ ;  /* 0x000000ff02ff79a7 */ /* 0x0087e200081004ff */
[----:B--2---:R-:W-:-:S02]  /*3080*/  LOP3.LUT P3, RZ, R6, 0x1, RZ, 0xc0, !PT ;  /* 0x0000000106ff7812 */ /* 0x004fc4000786c0ff */
[----:B------:R-:W-:-:S04]  /*3090*/  SEL R5, RZ, 0x1, P1 ;  /* 0x00000001ff057807 */ /* 0x000fc80000800000 */
[----:B------:R-:W-:Y:S02]  /*30a0*/  LOP3.LUT R10, R10, R5, RZ, 0x3c, !PT ;  /* 0x000000050a0a7212 */ /* 0x000fe400078e3cff */
[----:B---3--:R-:W-:-:S04]  /*30b0*/  SEL R2, RZ, 0x1, P0 ;  /* 0x00000001ff027807 */ /* 0x008fc80000000000 */
[----:B------:R-:W-:Y:S01]  /*30c0*/  LOP3.LUT R9, R9, R2, RZ, 0x3c, !PT ;  /* 0x0000000209097212 */ /* 0x000fe200078e3cff */
[----:B------:R-:W-:Y:S06]  /*30d0*/  @P3 BRA `(.L_x_53) ;  /* 0xfffffffc002c3947 */ /* 0x000fec000383ffff */
[----:B------:R-:W-:Y:S01]  /*30e0*/  ULEA UR4, UR5, UR6, 0x3 ;  /* 0x0000000605047291 */ /* 0x000fe2000f8e18ff */
[----:B------:R-:W-:-:S08]  /*30f0*/  SHF.L.U32 R3, R12, 0x1f, RZ ;  /* 0x0000001f0c037819 */ /* 0x000fd000000006ff */
[----:B------:R-:W2:Y:S02]  /*3100*/  SYNCS.PHASECHK.TRANS64 P0, [UR4+0xa0], R3 ;  /* 0x0000a003ff0075a7 */ /* 0x000ea40008001004 */
[----:B--2---:R-:W-:Y:S05]  /*3110*/  @P0 BRA `(.L_x_54) ;  /* 0x0000000000080947 */ /* 0x004fea0003800000 */
[----:B------:R-:W2:Y:S02]  /*3120*/  SYNCS.PHASECHK.TRANS64.TRYWAIT P0, [UR4+0xa0], R3 ;  /* 0x0000a003ff0075a7 */ /* 0x000ea40008001104 */
[----:B--2---:R-:W-:Y:S05]  /*3130*/  @!P0 BRA `(.L_x_55) ;  /* 0x0000007000208947 */ /* 0x004fea0003800000 */
.L_x_54:
[----:B------:R-:W-:-:S04]  /*3140*/  UIADD3 UR7, UPT, UPT, UR5, 0x1, URZ ;  /* 0x0000000105077890 */ /* 0x000fc8000fffe0ff */
[----:B------:R-:W-:-:S04]  /*3150*/  UISETP.NE.AND UP0, UPT, UR7, 0x2, UPT ;  /* 0x000000020700788c */ /* 0x000fc8000bf05270 */
[----:B------:R-:W-:Y:S02]  /*3160*/  USEL UR8, URZ, 0x1, UP0 ;  /* 0x00000001ff087887 */ /* 0x000fe40008000000 */
[----:B------:R-:W-:-:S04]  /*3170*/  USEL UR7, UR7, URZ, UP0 ;  /* 0x000000ff07077287 */ /* 0x000fc80008000000 */
[----:B------:R-:W-:Y:S01]  /*3180*/  ULEA UR7, UR7, UR6, 0x3 ;  /* 0x0000000607077291 */ /* 0x000fe2000f8e18ff */
[----:B--2---:R-:W-:-:S04]  /*3190*/  LOP3.LUT R3, R12, UR8, RZ, 0x3c, !PT ;  /* 0x000000080c037c12 */ /* 0x004fc8000f8e3cff */
[----:B------:R-:W-:-:S04]  /*31a0*/  SHF.L.U32 R0, R3, 0x1f, RZ ;  /* 0x0000001f03007819 */ /* 0x000fc800000006ff */
[----:B------:R-:W2:Y:S02]  /*31b0*/  SYNCS.PHASECHK.TRANS64 P0, [UR7+0xa0], R0 ;  /* 0x0000a000ff0075a7 */ /* 0x000ea40008001007 */
[----:B-12---:R-:W-:Y:S05]  /*31c0*/  @P0 EXIT ;  /* 0x000000000000094d */ /* 0x006fea0003800000 */
[----:B------:R-:W-:Y:S02]  /*31d0*/  SHF.L.U32 R3, R3, 0x1f, RZ ;  /* 0x0000001f03037819 */ /* 0x000fe400000006ff */
[----:B------:R-:W-:-:S07]  /*31e0*/  MOV R0, UR7 ;  /* 0x0000000700007c02 */ /* 0x000fce0008000f00 */
.L_x_56:
[----:B-1----:R1:W2:Y:S02]  /*31f0*/  SYNCS.PHASECHK.TRANS64.TRYWAIT P0, [R0+URZ+0xa0], R3 ;  /* 0x0000a003000075a7 */ /* 0x0022a400080011ff */
[----:B--2---:R-:W-:Y:S05]  /*3200*/  @!P0 NANOSLEEP.SYNCS 0x989680 ;  /* 0x009896800000895d */ /* 0x004fea0003900000 */
[----:B------:R-:W2:Y:S02]  /*3210*/  @!P0 SYNCS.PHASECHK.TRANS64 P0, [R0+URZ+0xa0], R3 ;  /* 0x0000a003000085a7 */ /* 0x000ea400080010ff */
[----:B--2---:R-:W-:Y:S05]  /*3220*/  @P0 EXIT ;  /* 0x000000000000094d */ /* 0x004fea0003800000 */
[----:B------:R-:W-:Y:S05]  /*3230*/  BRA `(.L_x_56) ;  /* 0xfffffffc00ec7947 */ /* 0x000fea000383ffff */
.L_x_49:
[----:B------:R-:W-:Y:S05]  /*3240*/  BRA.U UP5, `(.L_x_57) ;  /* 0x0000001505487547 */ /* 0x000fea000b800000 */
[----:B------:R-:W-:Y:S01]  /*3250*/  UMOV UR4, 0x40 ;  /* 0x0000004000047882 */ /* 0x000fe20000000000 */
[----:B------:R-:W-:Y:S01]  /*3260*/  NOP ;  /* 0x0000000000007918 */ /* 0x000fe20000000000 */
[----:B------:R-:W-:Y:S01]  /*3270*/  ULEA UR5, UR47, UR4, 0x18 ;  /* 0x000000042f057291 */ /* 0x000fe2000f8ec0ff */
[----:B------:R-:W-:Y:S02]  /*3280*/  UMOV UR6, 0x400 ;  /* 0x0000040000067882 */ /* 0x000fe40000000000 */
[----:B------:R-:W-:-:S06]  /*3290*/  ULEA UR6, UR47, UR6, 0x18 ;  /* 0x000000062f067291 */ /* 0x000fcc000f8ec0ff */
[----:B------:R-:W2:Y:S02]  /*32a0*/  LDS.U8 R0, [UR5+0x1c] ;  /* 0x00001c05ff007984 */ /* 0x000ea40008000000 */
[----:B--2---:R-:W-:-:S13]  /*32b0*/  ISETP.NE.AND P0, PT, R0, RZ, PT ;  /* 0x000000ff0000720c */ /* 0x004fda0003f05270 */
[----:B------:R-:W-:Y:S05]  /*32c0*/  @P0 BRA `(.L_x_58) ;  /* 0x0000000400080947 */ /* 0x000fea0003800000 */
[----:B------:R-:W-:Y:S02]  /*32d0*/  UISETP.NE.U32.AND UP1, UPT, UR68, 0x1, UPT ;  /* 0x000000014400788c */ /* 0x000fe4000bf25070 */
[----:B------:R-:W-:-:S07]  /*32e0*/  UIADD3 UR7, UPT, UPT, UR5, 0x8, URZ ;  /* 0x0000000805077890 */ /* 0x000fce000fffe0ff */
[----:B------:R-:W-:Y:S05]  /*32f0*/  BRA.U !UP1, `(.L_x_59) ;  /* 0x00000001099c7547 */ /* 0x000fea000b800000 */
[----:B------:R-:W-:Y:S01]  /*3300*/  ELECT P0, URZ, PT ;  /* 0x0000000000ff782f */ /* 0x000fe20003800000 */
[----:B------:R-:W-:-:S12]  /*3310*/  BSSY B0, `(.L_x_59) ;  /* 0x0000025000007945 */ /* 0x000fd80003800000 */
[----:B------:R-:W-:Y:S05]  /*3320*/  @!P0 BRA `(.L_x_60) ;  /* 0x00000000008c8947 */ /* 0x000fea0003800000 */
[----:B------:R-:W-:-:S05]  /*3330*/  UMOV UR4, 0x10 ;  /* 0x0000001000047882 */ /* 0x000fca0000000000 */
[----:B------:R-:W-:Y:S04]  /*3340*/  DEPBAR.LE SB2, 0x36 ;  /* 0x0000ad800000791a */ /* 0x000fe80000000000 */
[----:B------:R-:W2:Y:S02]  /*3350*/  UTCATOMSWS.2CTA.FIND_AND_SET.ALIGN UP0, UR4, UR4 ;  /* 0x00000004000475e3 */ /* 0x000ea40008200800 */
[----:B--2---:R-:W-:Y:S01]  /*3360*/  MOV R11, UR4 ;  /* 0x00000004000b7c02 */ /* 0x004fe20008000f00 */
[----:B------:R-:W-:Y:S06]  /*3370*/  BRA.U UP0, `(.L_x_61) ;  /* 0x0000000100187547 */ /* 0x000fec000b800000 */
.L_x_62:
[----:B------:R-:W-:Y:S05]  /*3380*/  NANOSLEEP 0x64 ;  /* 0x000000640000795d */ /* 0x000fea0003800000 */
[----:B------:R-:W-:-:S05]  /*3390*/  UMOV UR4, 0x10 ;  /* 0x0000001000047882 */ /* 0x000fca0000000000 */
[----:B------:R-:W-:Y:S04]  /*33a0*/  DEPBAR.LE SB2, 0x36 ;  /* 0x0000ad800000791a */ /* 0x000fe80000000000 */
[----:B------:R-:W2:Y:S02]  /*33b0*/  UTCATOMSWS.2CTA.FIND_AND_SET.ALIGN UP0, UR4, UR4 ;  /* 0x00000004000475e3 */ /* 0x000ea40008200800 */
[----:B--2---:R-:W-:Y:S01]  /*33c0*/  MOV R11, UR4 ;  /* 0x00000004000b7c02 */ /* 0x004fe20008000f00 */
[----:B------:R-:W-:Y:S05]  /*33d0*/  BRA.U !UP0, `(.L_x_62) ;  /* 0xfffffffd08e87547 */ /* 0x000fea000b83ffff */
.L_x_61:
[----:B------:R-:W2:Y:S01]  /*33e0*/  LDS R7, [UR5+0x10] ;  /* 0x00001005ff077984 */ /* 0x000ea20008000800 */
[----:B------:R-:W-:Y:S01]  /*33f0*/  IMAD.U32 R5, RZ, RZ, UR6 ;  /* 0x00000006ff057e24 */ /* 0x000fe2000f8e00ff */
[----:B------:R-:W-:-:S03]  /*3400*/  MOV R4, UR69 ;  /* 0x0000004500047c02 */ /* 0x000fc60008000f00 */
[----:B------:R-:W-:Y:S01]  /*3410*/  VIADD R5, R5, 0x140 ;  /* 0x0000014005057836 */ /* 0x000fe20000000000 */
[----:B--2---:R-:W-:-:S04]  /*3420*/  SHF.L.U32 R7, R7, 0x1f, RZ ;  /* 0x0000001f07077819 */ /* 0x004fc800000006ff */
[----:B------:R-:W2:Y:S02]  /*3430*/  SYNCS.PHASECHK.TRANS64.TRYWAIT P0, [UR5+0x8], R7 ;  /* 0x00000807ff0075a7 */ /* 0x000ea40008001105 */
[----:B--2---:R-:W-:Y:S05]  /*3440*/  @P0 BRA `(.L_x_63) ;  /* 0x0000000000080947 */ /* 0x004fea0003800000 */
[----:B------:R-:W2:Y:S02]  /*3450*/  SYNCS.PHASECHK.TRANS64.TRYWAIT P0, [UR5+0x8], R7 ;  /* 0x00000807ff0075a7 */ /* 0x000ea40008001105 */
[----:B--2---:R-:W-:Y:S05]  /*3460*/  @!P0 BRA `(.L_x_64) ;  /* 0x0000006c006c8947 */ /* 0x004fea0003800000 */
.L_x_63:
[----:B--2---:R-:W-:Y:S01]  /*3470*/  HFMA2 R0, -RZ, RZ, 0, 5.9604644775390625e-08 ;  /* 0x00000001ff007431 */ /* 0x004fe200000001ff */
[----:B------:R-:W-:Y:S01]  /*3480*/  UPRMT UR4, UR69, 0x654, UR7 ;  /* 0x0000065445047896 */ /* 0x000fe20008000007 */
[----:B------:R-:W-:Y:S01]  /*3490*/  IMAD.MOV.U32 R8, RZ, RZ, 0xffff ;  /* 0x0000ffffff087424 */ /* 0x000fe200078e00ff */
[----:B------:R-:W-:Y:S01]  /*34a0*/  PRMT R4, R4, 0x654, R5 ;  /* 0x0000065404047816 */ /* 0x000fe20000000005 */
[----:B------:R-:W-:Y:S02]  /*34b0*/  IMAD.MOV.U32 R6, RZ, RZ, 0x4 ;  /* 0x00000004ff067424 */ /* 0x000fe400078e00ff */
[----:B------:R-:W-:Y:S01]  /*34c0*/  IMAD.SHL.U32 R9, R11, 0x20, RZ ;  /* 0x000000200b097824 */ /* 0x000fe200078e00ff */
[----:B------:R-:W-:Y:S02]  /*34d0*/  MOV R5, UR4 ;  /* 0x0000000400057c02 */ /* 0x000fe40008000f00 */
[-C--:B------:R-:W-:Y:S01]  /*34e0*/  SHF.L.U32 R8, R8, R11.reuse, RZ ;  /* 0x0000000b08087219 */ /* 0x080fe200000006ff */
[----:B------:R2:W-:Y:S01]  /*34f0*/  SYNCS.ARRIVE.TRANS64.RED RZ, [UR4], R6 ;  /* 0x00000006ffff79a7 */ /* 0x0005e20008000404 */
[----:B------:R-:W-:Y:S01]  /*3500*/  SHF.L.U32 R7, R0, R11, RZ ;  /* 0x0000000b00077219 */ /* 0x000fe200000006ff */
[----:B------:R2:W-:Y:S04]  /*3510*/  STS [UR6+0x140], R9 ;  /* 0x00014009ff007988 */ /* 0x0005e80008000806 */
[----:B------:R2:W-:Y:S04]  /*3520*/  STAS [R4.64], R11 ;  /* 0x0000000b04007dbd */ /* 0x0005e8000c0008ff */
[----:B------:R2:W-:Y:S04]  /*3530*/  ATOMS.OR RZ, [UR5+0x14], R8 ;  /* 0x00001408ffff798c */ /* 0x0005e8000b000005 */
[----:B------:R2:W-:Y:S04]  /*3540*/  ATOMS.OR RZ, [UR5+0x18], R7 ;  /* 0x00001807ffff798c */ /* 0x0005e8000b000005 */
[----:B------:R2:W-:Y:S02]  /*3550*/  ATOMS.XOR RZ, [UR5+0x10], R0 ;  /* 0x00001000ffff798c */ /* 0x0005e4000b800005 */
.L_x_60:
[----:B-1----:R-:W-:Y:S05]  /*3560*/  BSYNC B0 ;  /* 0x0000000000007941 */ /* 0x002fea0003800000 */
.L_x_59:
[----:B------:R-:W-:Y:S05]  /*3570*/  BRA.U UP1, `(.L_x_65) ;  /* 0x00000001016c7547 */ /* 0x000fea000b800000 */
[----:B------:R-:W-:-:S03]  /*3580*/  UMOV UR4, 0xffffffff ;  /* 0xffffffff00047882 */ /* 0x000fc60000000000 */
[----:B------:R-:W-:Y:S05]  /*3590*/  BRA.DIV UR4, `(.L_x_66) ;  /* 0x0000006e04387947 */ /* 0x000fea000b800000 */
[----:B------:R-:W-:-:S13]  /*35a0*/  ELECT P0, URZ, PT ;  /* 0x0000000000ff782f */ /* 0x000fda0003800000 */
.L_x_168:
[----:B------:R-:W-:Y:S05]  /*35b0*/  @!P0 BRA `(.L_x_65) ;  /* 0x00000000005c8947 */ /* 0x000fea0003800000 */
[----:B--2---:R-:W2:Y:S02]  /*35c0*/  LDS R5, [UR5+0x10] ;  /* 0x00001005ff057984 */ /* 0x004ea40008000800 */
[----:B--2---:R-:W-:-:S04]  /*35d0*/  SHF.L.U32 R5, R5, 0x1f, RZ ;  /* 0x0000001f05057819 */ /* 0x004fc800000006ff */
[----:B------:R-:W2:Y:S02]  /*35e0*/  SYNCS.PHASECHK.TRANS64.TRYWAIT P0, [UR5+0x8], R5 ;  /* 0x00000805ff0075a7 */ /* 0x000ea40008001105 */
[----:B--2---:R-:W-:Y:S05]  /*35f0*/  @P0 BRA `(.L_x_67) ;  /* 0x0000000000080947 */ /* 0x004fea0003800000 */
[----:B------:R-:W2:Y:S02]  /*3600*/  SYNCS.PHASECHK.TRANS64.TRYWAIT P0, [UR5+0x8], R5 ;  /* 0x00000805ff0075a7 */ /* 0x000ea40008001105 */
[----:B--2---:R-:W-:Y:S05]  /*3610*/  @!P0 BRA `(.L_x_68) ;  /* 0x0000006c003c8947 */ /* 0x004fea0003800000 */
.L_x_67:
[----:B------:R-:W3:Y:S01]  /*3620*/  LDS R7, [UR6+0x140] ;  /* 0x00014006ff077984 */ /* 0x000ee20008000800 */
[----:B--2---:R-:W-:Y:S02]  /*3630*/  HFMA2 R0, -RZ, RZ, 0, 5.9604644775390625e-08 ;  /* 0x00000001ff007431 */ /* 0x004fe400000001ff */
[----:B------:R-:W-:Y:S01]  /*3640*/  IMAD.MOV.U32 R4, RZ, RZ, 0xffff ;  /* 0x0000ffffff047424 */ /* 0x000fe200078e00ff */
[----:B------:R-:W-:Y:S01]  /*3650*/  UPRMT UR4, UR69, 0x654, UR7 ;  /* 0x0000065445047896 */ /* 0x000fe20008000007 */
[----:B---3--:R-:W-:-:S03]  /*3660*/  IMAD.SHL.U32 R5, R7, 0x20, RZ ;  /* 0x0000002007057824 */ /* 0x008fc600078e00ff */
[-C--:B------:R-:W-:Y:S02]  /*3670*/  SHF.L.U32 R4, R4, R7.reuse, RZ ;  /* 0x0000000704047219 */ /* 0x080fe400000006ff */
[----:B------:R-:W-:Y:S01]  /*3680*/  SHF.L.U32 R7, R0, R7, RZ ;  /* 0x0000000700077219 */ /* 0x000fe200000006ff */
[----:B------:R3:W-:Y:S04]  /*3690*/  STS [UR6+0x140], R5 ;  /* 0x00014005ff007988 */ /* 0x0007e80008000806 */
[----:B------:R3:W-:Y:S04]  /*36a0*/  ATOMS.OR RZ, [UR5+0x14], R4 ;  /* 0x00001404ffff798c */ /* 0x0007e8000b000005 */
[----:B------:R3:W-:Y:S01]  /*36b0*/  ATOMS.OR RZ, [UR5+0x18], R7 ;  /* 0x00001807ffff798c */ /* 0x0007e2000b000005 */
[----:B------:R-:W-:Y:S03]  /*36c0*/  SYNCS.ARRIVE.TRANS64.RED.A1T0 RZ, [UR4], RZ ;  /* 0x000000ffffff79a7 */ /* 0x000fe60008100404 */
[----:B------:R3:W-:Y:S01]  /*36d0*/  ATOMS.XOR RZ, [UR5+0x10], R0 ;  /* 0x00001000ffff798c */ /* 0x0007e2000b800005 */
[----:B------:R-:W-:Y:S05]  /*36e0*/  BRA `(.L_x_65) ;  /* 0x0000000000107947 */ /* 0x000fea0003800000 */
.L_x_58:
[----:B------:R-:W-:Y:S02]  /*36f0*/  MOV R0, 0xffffffff ;  /* 0xffffffff00007802 */ /* 0x000fe40000000f00 */
[----:B------:R-:W-:-:S03]  /*3700*/  MOV R4, 0x3730 ;  /* 0x0000373000047802 */ /* 0x000fc60000000f00 */
[----:B------:R2:W-:Y:S04]  /*3710*/  STS [UR6+0x140], R0 ;  /* 0x00014000ff007988 */ /* 0x0005e80008000806 */
[----:B-12--5:R-:W-:Y:S05]  /*3720*/  CALL.REL.NOINC `($__internal_1_$__cuda_sm10x_tcgen05_guardrail_trap_phase_invalid_during_alloc) ;  /* 0x0000007400107944 */ /* 0x026fea0003c00000 */
.L_x_65:
[----:B------:R-:W-:Y:S05]  /*3730*/  WARPSYNC.ALL ;  /* 0x0000000000007948 */ /* 0x000fea0003800000 */
[----:B------:R-:W4:Y:S01]  /*3740*/  S2UR UR4, SR_CgaCtaId ;  /* 0x00000000000479c3 */ /* 0x000f220000008800 */
[----:B------:R-:W-:Y:S01]  /*3750*/  UMOV UR41, 0x400 ;  /* 0x0000040000297882 */ /* 0x000fe20000000000 */
[----:B------:R-:W-:-:S06]  /*3760*/  NOP ;  /* 0x0000000000007918 */ /* 0x000fcc0000000000 */
[----:B------:R-:W-:Y:S06]  /*3770*/  BAR.ARV 0x6, 0xa0 ;  /* 0x0182800000007b1d */ /* 0x000fec0000002000 */
[----:B------:R-:W1:Y:S01]  /*3780*/  LDCU UR6, c[0x0][0x38c] ;  /* 0x00007180ff0677ac */ /* 0x000e620008000800 */
[----:B------:R-:W-:Y:S01]  /*3790*/  LOP3.LUT R3, R3, 0xffff, RZ, 0xc0, !PT ;  /* 0x0000ffff03037812 */ /* 0x000fe200078ec0ff */
[----:B--2---:R-:W-:Y:S01]  /*37a0*/  IMAD.MOV.U32 R9, RZ, RZ, 0x1 ;  /* 0x00000001ff097424 */ /* 0x004fe200078e00ff */
[----:B------:R-:W-:Y:S01]  /*37b0*/  LOP3.LUT R2, R2, 0xffff, RZ, 0xc0, !PT ;  /* 0x0000ffff02027812 */ /* 0x000fe200078ec0ff */
[----:B------:R-:W-:Y:S01]  /*37c0*/  IMAD.MOV.U32 R8, RZ, RZ, RZ ;  /* 0x000000ffff087224 */ /* 0x000fe200078e00ff */
[----:B------:R-:W-:Y:S01]  /*37d0*/  R2UR UR43, R3 ;  /* 0x00000000032b72ca */ /* 0x000fe200000e0000 */
[----:B------:R-:W-:Y:S01]  /*37e0*/  UMOV UR47, URZ ;  /* 0x000000ff002f7c82 */ /* 0x000fe20008000000 */
[----:B------:R-:W-:-:S02]  /*37f0*/  R2UR UR65, R2 ;  /* 0x00000000024172ca */ /* 0x000fc400000e0000 */
[----:B------:R-:W-:Y:S01]  /*3800*/  CS2R R2, SRZ ;  /* 0x0000000000027805 */ /* 0x000fe2000001ff00 */
[----:B------:R-:W-:Y:S01]  /*3810*/  UMOV UR38, URZ ;  /* 0x000000ff00267c82 */ /* 0x000fe20008000000 */
[----:B----4-:R-:W-:Y:S01]  /*3820*/  ULEA UR41, UR4, UR41, 0x18 ;  /* 0x0000002904297291 */ /* 0x010fe2000f8ec0ff */
[----:B------:R-:W-:Y:S01]  /*3830*/  UMOV UR37, URZ ;  /* 0x000000ff00257c82 */ /* 0x000fe20008000000 */
[----:B------:R-:W-:Y:S02]  /*3840*/  UISETP.NE.AND UP3, UPT, UR68, URZ, UPT ;  /* 0x000000ff4400728c */ /* 0x000fe4000bf65270 */
[----:B------:R-:W-:Y:S02]  /*3850*/  UIADD3 UR5, UPT, UPT, UR41, 0x8400, URZ ;  /* 0x0000840029057890 */ /* 0x000fe4000fffe0ff */
[----:B------:R-:W-:-:S03]  /*3860*/  UIADD3 UR4, UPT, UPT, UR41, 0x28400, URZ ;  /* 0x0002840029047890 */ /* 0x000fc6000fffe0ff */
[----:B---3--:R-:W2:Y:S01]  /*3870*/  LDS R0, [UR41+0x140] ;  /* 0x00014029ff007984 */ /* 0x008ea20008000800 */
[----:B-1----:R-:W-:Y:S02]  /*3880*/  UIADD3 UR6, UPT, UPT, UR6, 0x7f, URZ ;  /* 0x0000007f06067890 */ /* 0x002fe4000fffe0ff */
[----:B------:R-:W-:Y:S02]  /*3890*/  USHF.R.U32.HI UR5, URZ, 0x4, UR5 ;  /* 0x00000004ff057899 */ /* 0x000fe40008011605 */
[----:B------:R-:W-:Y:S02]  /*38a0*/  USHF.R.S32.HI UR64, URZ, 0x1f, UR6 ;  /* 0x0000001fff407899 */ /* 0x000fe40008011406 */
[----:B------:R-:W-:Y:S02]  /*38b0*/  USHF.R.U32.HI UR4, URZ, 0x4, UR4 ;  /* 0x00000004ff047899 */ /* 0x000fe40008011604 */
[----:B------:R-:W-:Y:S02]  /*38c0*/  ULEA.HI UR64, UR64, UR6, URZ, 0x7 ;  /* 0x0000000640407291 */ /* 0x000fe4000f8f38ff */
[----:B------:R-:W-:-:S02]  /*38d0*/  ULOP3.LUT UR5, UR5, 0x3fff, URZ, 0xc0, !UPT ;  /* 0x00003fff05057892 */ /* 0x000fc4000f8ec0ff */
[----:B------:R-:W-:Y:S02]  /*38e0*/  USHF.R.S32.HI UR64, URZ, 0x7, UR64 ;  /* 0x00000007ff407899 */ /* 0x000fe40008011440 */
[----:B------:R-:W-:Y:S02]  /*38f0*/  ULOP3.LUT UR45, UR4, 0x3fff, URZ, 0xc0, !UPT ;  /* 0x00003fff042d7892 */ /* 0x000fe4000f8ec0ff */
[----:B------:R-:W-:Y:S01]  /*3900*/  UISETP.LT.AND UP0, UPT, UR64, 0x1, UPT ;  /* 0x000000014000788c */ /* 0x000fe2000bf01270 */
[----:B------:R-:W-:Y:S01]  /*3910*/  UMOV UR62, 0x0 ;  /* 0x00000000003e7882 */ /* 0x000fe20000000000 */
        /* <DEDUP_REMOVED lines=9> */
[----:B------:R-:W-:-:S02]  /*39b0*/  ULOP3.LUT UR44, UR5, 0x10000, URZ, 0xfc, !UPT ;  /* 0x00010000052c7892 */ /* 0x000fc4000f8efcff */
[----:B------:R-:W-:Y:S02]  /*39c0*/  ULOP3.LUT UR45, UR45, 0x10000, URZ, 0xfc, !UPT ;  /* 0x000100002d2d7892 */ /* 0x000fe4000f8efcff */
[----:B------:R-:W-:Y:S01]  /*39d0*/  USEL UR66, UR64, 0x1, !UP0 ;  /* 0x0000000140427887 */ /* 0x000fe2000c000000 */
[----:B------:R-:W-:Y:S01]  /*39e0*/  UMOV UR52, 0x0 ;  /* 0x0000000000347882 */ /* 0x000fe20000000000 */
[----:B------:R-:W-:Y:S01]  /*39f0*/  UMOV UR53, 0x10200010 ;  /* 0x1020001000357882 */ /* 0x000fe20000000000 */
[----:B------:R-:W-:Y:S01]  /*3a00*/  UMOV UR50, 0x0 ;  /* 0x0000000000327882 */ /* 0x000fe20000000000 */
[----:B------:R-:W-:Y:S01]  /*3a10*/  UMOV UR51, 0x10200010 ;  /* 0x1020001000337882 */ /* 0x000fe20000000000 */
[----:B------:R-:W-:Y:S01]  /*3a20*/  UMOV UR48, 0x0 ;  /* 0x0000000000307882 */ /* 0x000fe20000000000 */
[----:B--2---:R-:W-:Y:S01]  /*3a30*/  R2UR UR67, R0 ;  /* 0x00000000004372ca */ /* 0x004fe200000e0000 */
[----:B------:R-:W-:-:S14]  /*3a40*/  UMOV UR49, 0x10200010 ;  /* 0x1020001000317882 */ /* 0x000fdc0000000000 */
.L_x_76:
[C---:B------:R-:W-:Y:S02]  /*3a50*/  LEA R0, R8.reuse, UR41, 0x3 ;  /* 0x0000002908007c11 */ /* 0x040fe4000f8e18ff */
[----:B------:R-:W-:Y:S02]  /*3a60*/  SHF.L.U32 R5, R3, 0x1f, RZ ;  /* 0x0000001f03057819 */ /* 0x000fe400000006ff */
[----:B------:R-:W-:Y:S02]  /*3a70*/  LEA R4, R8, UR41, 0x4 ;  /* 0x0000002908047c11 */ /* 0x000fe4000f8e20ff */
[----:B------:R-:W1:Y:S02]  /*3a80*/  SYNCS.PHASECHK.TRANS64.TRYWAIT P0, [R0+URZ+0x90], R5 ;  /* 0x00009005000075a7 */ /* 0x000e6400080011ff */
[----:B-1-3--:R-:W-:Y:S05]  /*3a90*/  @!P0 BRA `(.L_x_69) ;  /* 0x0000006800348947 */ /* 0x00afea0003800000 */
.L_x_169:
[----:B-1----:R-:W1:Y:S01]  /*3aa0*/  LDS.128 R4, [R4+0x120] ;  /* 0x0001200004047984 */ /* 0x002e620000000c00 */
[----:B------:R-:W-:Y:S02]  /*3ab0*/  VIADD R0, R0, 0xa0 ;  /* 0x000000a000007836 */ /* 0x000fe40000000000 */
[----:B------:R-:W-:Y:S01]  /*3ac0*/  VIADD R8, R8, 0x1 ;  /* 0x0000000108087836 */ /* 0x000fe20000000000 */
[----:B------:R-:W-:Y:S01]  /*3ad0*/  @!PT LDS RZ, [RZ] ;  /* 0x00000000fffff984 */ /* 0x000fe20000000800 */
[----:B------:R-:W-:Y:S01]  /*3ae0*/  @!PT LDS RZ, [RZ] ;  /* 0x00000000fffff984 */ /* 0x000fe20000000800 */
[----:B------:R-:W-:Y:S01]  /*3af0*/  @!PT LDS RZ, [RZ] ;  /* 0x00000000fffff984 */ /* 0x000fe20000000800 */
[----:B------:R-:W-:Y:S01]  /*3b00*/  @!PT LDS RZ, [RZ] ;  /* 0x00000000fffff984 */ /* 0x000fe20000000800 */
[----:B------:R2:W-:Y:S06]  /*3b10*/  MEMBAR.ALL.CTA ;  /* 0x0000000000007992 */ /* 0x0005ec0000008000 */
[----:B--2---:R-:W2:Y:S01]  /*3b20*/  FENCE.VIEW.ASYNC.S ;  /* 0x00000000000073c6 */ /* 0x004ea20000000000 */
[----:B------:R-:W-:-:S04]  /*3b30*/  PRMT R0, RZ, 0x654, R0 ;  /* 0x00000654ff007816 */ /* 0x000fc80000000000 */
[----:B--2---:R2:W-:Y:S01]  /*3b40*/  SYNCS.ARRIVE.TRANS64.RED.A1T0 RZ, [R0+URZ], RZ ;  /* 0x000000ff00ff79a7 */ /* 0x0045e200081004ff */
[----:B-1----:R-:W-:Y:S01]  /*3b50*/  LOP3.LUT P1, RZ, R6, 0x1, RZ, 0xc0, !PT ;  /* 0x0000000106ff7812 */ /* 0x002fe2000782c0ff */
[----:B--2---:R-:W-:-:S12]  /*3b60*/  BRA.U UP3, `(.L_x_70) ;  /* 0x0000000503587547 */ /* 0x004fd8000b800000 */
[----:B------:R-:W1:Y:S01]  /*3b70*/  LDCU UR4, c[0x0][0x38c] ;  /* 0x00007180ff0477ac */ /* 0x000e620008000800 */
[----:B------:R-:W-:Y:S02]  /*3b80*/  PLOP3.LUT P2, PT, PT, PT, PT, 0x80, 0x8 ;  /* 0x000000000008781c */ /* 0x000fe40003f4f070 */
[----:B------:R-:W-:Y:S01]  /*3b90*/  SHF.L.U32 R5, R9, 0x1f, RZ ;  /* 0x0000001f09057819 */ /* 0x000fe200000006ff */
[----:B------:R-:W-:Y:S02]  /*3ba0*/  ULEA UR46, UR47, UR41, 0x3 ;  /* 0x000000292f2e7291 */ /* 0x000fe4000f8e18ff */
[----:B------:R-:W-:Y:S02]  /*3bb0*/  ULEA UR36, UR47, UR67, 0x7 ;  /* 0x000000432f247291 */ /* 0x000fe4000f8e38ff */
[----:B-1----:R-:W-:-:S06]  /*3bc0*/  UISETP.GE.AND UP0, UPT, UR4, 0x1, UPT ;  /* 0x000000010400788c */ /* 0x002fcc000bf06270 */
[----:B------:R-:W-:-:S05]  /*3bd0*/  PLOP3.LUT P0, PT, PT, PT, UP0, 0x80, 0x8 ;  /* 0x000000000008781c */ /* 0x000fca0003f0f008 */
[----:B------:R-:W-:-:S08]  /*3be0*/  @UP0 ULEA UR4, UR38, UR41, 0x3 ;  /* 0x0000002926040291 */ /* 0x000fd0000f8e18ff */
[----:B------:R-:W-:-:S04]  /*3bf0*/  @P0 SHF.L.U32 R0, R2, 0x1f, RZ ;  /* 0x0000001f02000819 */ /* 0x000fc800000006ff */
[----:B------:R1:W2:Y:S01]  /*3c00*/  @P0 SYNCS.PHASECHK.TRANS64.TRYWAIT P2, [UR4], R0 ;  /* 0x00000000ff0005a7 */ /* 0x0002a20008041104 */
[----:B------:R-:W3:Y:S02]  /*3c10*/  SYNCS.PHASECHK.TRANS64.TRYWAIT P0, [UR46+0xd0], R5 ;  /* 0x0000d005ff0075a7 */ /* 0x000ee4000800112e */
[----:B-123--:R-:W-:Y:S05]  /*3c20*/  @!P0 BRA `(.L_x_71) ;  /* 0x0000006400e48947 */ /* 0x00efea0003800000 */
.L_x_171:
[----:B------:R-:W-:Y:S01]  /*3c30*/  UMOV UR42, UR37 ;  /* 0x00000025002a7c82 */ /* 0x000fe20008000000 */
[----:B------:R-:W-:Y:S05]  /*3c40*/  BRA.U !UP0, `(.L_x_72) ;  /* 0x0000000508107547 */ /* 0x000fea000b800000 */
[----:B------:R-:W-:Y:S02]  /*3c50*/  UIADD3 UR42, UPT, UPT, UR66, UR37, URZ ;  /* 0x00000025422a7290 */ /* 0x000fe4000fffe0ff */
[----:B------:R-:W-:Y:S01]  /*3c60*/  UPLOP3.LUT UP2, UPT, UPT, UPT, UPT, 0x40, 0x4 ;  /* 0x000000000004789c */ /* 0x000fe20003f4e870 */
[----:B------:R-:W-:Y:S01]  /*3c70*/  UMOV UR39, UR64 ;  /* 0x0000004000277c82 */ /* 0x000fe20008000000 */
[----:B------:R-:W-:-:S09]  /*3c80*/  UMOV UR5, UR38 ;  /* 0x0000002600057c82 */ /* 0x000fd20008000000 */
.L_x_75:
[----:B------:R-:W-:Y:S01]  /*3c90*/  ULEA UR7, UR5, UR41, 0x3 ;  /* 0x0000002905077291 */ /* 0x000fe2000f8e18ff */
[----:B--23--:R-:W-:Y:S11]  /*3ca0*/  @P2 BRA `(.L_x_73) ;  /* 0x00000000000c2947 */ /* 0x00cff60003800000 */
[----:B-1----:R-:W-:Y:S04]  /*3cb0*/  SHF.L.U32 R5, R2, 0x1f, RZ ;  /* 0x0000001f02057819 */ /* 0x002fe800000006ff */
[----:B------:R-:W1:Y:S02]  /*3cc0*/  SYNCS.PHASECHK.TRANS64.TRYWAIT P0, [UR7], R5 ;  /* 0x00000005ff0075a7 */ /* 0x000e640008001107 */
[----:B-1----:R-:W-:Y:S05]  /*3cd0*/  @!P0 BRA `(.L_x_74) ;  /* 0x0000006400d08947 */ /* 0x002fea0003800000 */
.L_x_73:
[----:B------:R-:W-:Y:S01]  /*3ce0*/  UISETP.NE.AND UP0, UPT, UR39, 0x1, UPT ;  /* 0x000000012700788c */ /* 0x000fe2000bf05270 */
[----:B------:R-:W-:Y:S01]  /*3cf0*/  PLOP3.LUT P2, PT, PT, PT, PT, 0x80, 0x8 ;  /* 0x000000000008781c */ /* 0x000fe20003f4f070 */
[----:B------:R-:W-:Y:S02]  /*3d00*/  UIADD3 UR4, UPT, UPT, UR5, 0x1, URZ ;  /* 0x0000000105047890 */ /* 0x000fe4000fffe0ff */
[----:B------:R-:W-:Y:S02]  /*3d10*/  UIADD3 UR40, UPT, UPT, UR7, 0x20, URZ ;  /* 0x0000002007287890 */ /* 0x000fe4000fffe0ff */
[----:B------:R-:W-:Y:S01]  /*3d20*/  UISETP.NE.AND UP1, UPT, UR4, 0x4, UPT ;  /* 0x000000040400788c */ /* 0x000fe2000bf25270 */
[----:B------:R-:W-:Y:S01]  /*3d30*/  PLOP3.LUT P0, PT, PT, PT, UP0, 0x80, 0x8 ;  /* 0x000000000008781c */ /* 0x000fe20003f0f008 */
[----:B------:R-:W-:Y:S02]  /*3d40*/  UIADD3 UR37, UPT, UPT, UR37, 0x1, URZ ;  /* 0x0000000125257890 */ /* 0x000fe4000fffe0ff */
[----:B------:R-:W-:Y:S02]  /*3d50*/  USEL UR6, URZ, 0x1, UP1 ;  /* 0x00000001ff067887 */ /* 0x000fe40008800000 */
[----:B------:R-:W-:Y:S02]  /*3d60*/  USEL UR38, UR4, URZ, UP1 ;  /* 0x000000ff04267287 */ /* 0x000fe40008800000 */
[----:B------:R-:W-:Y:S02]  /*3d70*/  UIADD3 UR39, UPT, UPT, UR39, -0x1, URZ ;  /* 0xffffffff27277890 */ /* 0x000fe4000fffe0ff */
[----:B------:R-:W-:Y:S01]  /*3d80*/  @UP0 ULEA UR4, UR38, UR41, 0x3 ;  /* 0x0000002926040291 */ /* 0x000fe2000f8e18ff */
[----:B------:R-:W-:Y:S01]  /*3d90*/  LOP3.LUT R2, R2, UR6, RZ, 0x3c, !PT ;  /* 0x0000000602027c12 */ /* 0x000fe2000f8e3cff */
[----:B------:R-:W-:Y:S02]  /*3da0*/  ULEA UR6, UR5, UR45, 0xa ;  /* 0x0000002d05067291 */ /* 0x000fe4000f8e50ff */
[----:B------:R-:W-:Y:S01]  /*3db0*/  UISETP.NE.AND UP0, UPT, UR37, UR42, UPT ;  /* 0x0000002a2500728c */ /* 0x000fe2000bf05270 */
[----:B-1----:R-:W-:Y:S01]  /*3dc0*/  @P0 SHF.L.U32 R0, R2, 0x1f, RZ ;  /* 0x0000001f02000819 */ /* 0x002fe200000006ff */
[----:B------:R-:W-:Y:S02]  /*3dd0*/  UIADD3 UR34, UPT, UPT, UR6, 0x2, URZ ;  /* 0x0000000206227890 */ /* 0x000fe4000fffe0ff */
[----:B------:R-:W-:Y:S01]  /*3de0*/  UIADD3 UR30, UPT, UPT, UR6, 0x4, URZ ;  /* 0x00000004061e7890 */ /* 0x000fe2000fffe0ff */
[----:B------:R2:W3:Y:S01]  /*3df0*/  @P0 SYNCS.PHASECHK.TRANS64.TRYWAIT P2, [UR4], R0 ;  /* 0x00000000ff0005a7 */ /* 0x0004e20008041104 */
[----:B------:R-:W-:Y:S02]  /*3e00*/  ULEA UR4, UR5, UR44, 0xb ;  /* 0x0000002c05047291 */ /* 0x000fe4000f8e58ff */
[----:B------:R-:W-:Y:S02]  /*3e10*/  UIADD3 UR26, UPT, UPT, UR6, 0x6, URZ ;  /* 0x00000006061a7890 */ /* 0x000fe4000fffe0ff */
        /* <DEDUP_REMOVED lines=10> */
[----:B------:R-:W-:Y:S01]  /*3ec0*/  UIADD3 UR8, UPT, UPT, UR4, 0x406, URZ ;  /* 0x0000040604087890 */ /* 0x000fe2000fffe0ff */
[----:B------:R-:W-:Y:S01]  /*3ed0*/  UMOV UR7, 0x40004040 ;  /* 0x4000404000077882 */ /* 0x000fe20000000000 */
[----:B------:R-:W-:Y:S01]  /*3ee0*/  UMOV UR5, 0x40004040 ;  /* 0x4000404000057882 */ /* 0x000fe20000000000 */
[----:B------:R-:W-:Y:S01]  /*3ef0*/  UMOV UR35, 0x40004040 ;  /* 0x4000404000237882 */ /* 0x000fe20000000000 */
[----:B------:R1:W-:Y:S01]  /*3f00*/  UTCHMMA.2CTA gdesc[UR4], gdesc[UR6], tmem[UR36], tmem[UR62], idesc[UR63], UP2 ;  /* 0x00ff3e06040075ea */ /* 0x0003e20009200024 */
[----:B------:R-:W-:Y:S01]  /*3f10*/  UPLOP3.LUT UP2, UPT, UPT, UPT, UPT, 0x80, 0x8 ;  /* 0x000000000008789c */ /* 0x000fe20003f4f070 */
[----:B------:R-:W-:Y:S01]  /*3f20*/  UMOV UR33, 0x40004040 ;  /* 0x4000404000217882 */ /* 0x000fe20000000000 */
[----:B------:R-:W-:Y:S01]  /*3f30*/  UMOV UR31, 0x40004040 ;  /* 0x40004040001f7882 */ /* 0x000fe20000000000 */
[----:B------:R2:W-:Y:S01]  /*3f40*/  UTCHMMA.2CTA gdesc[UR32], gdesc[UR34], tmem[UR36], tmem[UR60], idesc[UR61], UPT ;  /* 0x00ff3c22200075ea */ /* 0x0005e2000ba00024 */
        /* <DEDUP_REMOVED lines=14> */
[----:B------:R-:W-:Y:S01]  /*4030*/  UMOV UR9, 0x40004040 ;  /* 0x4000404000097882 */ /* 0x000fe20000000000 */
[----:B------:R2:W-:Y:S01]  /*4040*/  UTCHMMA.2CTA gdesc[UR12], gdesc[UR14], tmem[UR36], tmem[UR50], idesc[UR51], UPT ;  /* 0x00ff320e0c0075ea */ /* 0x0005e2000ba00024 */
[----:B------:R2:W-:Y:S01]  /*4050*/  UTCHMMA.2CTA gdesc[UR8], gdesc[UR10], tmem[UR36], tmem[UR48], idesc[UR49], UPT ;  /* 0x00ff300a080075ea */ /* 0x0005e2000ba00024 */
[----:B------:R2:W-:Y:S01]  /*4060*/  UTCBAR.2CTA.MULTICAST [UR40], URZ, UR43 ;  /* 0x000000ff280073e9 */ /* 0x0005e2000820082b */
[----:B-1----:R-:W-:Y:S01]  /*4070*/  UMOV UR5, UR38 ;  /* 0x0000002600057c82 */ /* 0x002fe20008000000 */
[----:B------:R-:W-:Y:S05]  /*4080*/  BRA.U UP0, `(.L_x_75) ;  /* 0xfffffffd00007547 */ /* 0x000fea000b83ffff */
.L_x_72:
[----:B------:R-:W-:Y:S01]  /*4090*/  UIADD3 UR4, UPT, UPT, UR46, 0xb0, URZ ;  /* 0x000000b02e047890 */ /* 0x000fe2000fffe0ff */
[----:B------:R-:W-:-:S08]  /*40a0*/  UMOV UR37, UR42 ;  /* 0x0000002a00257c82 */ /* 0x000fd00008000000 */
[----:B------:R4:W-:Y:S01]  /*40b0*/  UTCBAR.2CTA.MULTICAST [UR4], URZ, UR65 ;  /* 0x000000ff040073e9 */ /* 0x0009e20008200841 */
[----:B------:R-:W-:Y:S02]  /*40c0*/  NOP ;  /* 0x0000000000007918 */ /* 0x000fe40000000000 */
.L_x_70:
[----:B----4-:R-:W-:Y:S01]  /*40d0*/  UIADD3 UR4, UPT, UPT, UR47, 0x1, URZ ;  /* 0x000000012f047890 */ /* 0x010fe2000fffe0ff */
[----:B------:R-:W-:-:S03]  /*40e0*/  ISETP.NE.AND P0, PT, R8, 0x2, PT ;  /* 0x000000020800780c */ /* 0x000fc60003f05270 */
[----:B------:R-:W-:Y:S01]  /*40f0*/  UISETP.NE.AND UP0, UPT, UR4, 0x4, UPT ;  /* 0x000000040400788c */ /* 0x000fe2000bf05270 */
[----:B-12---:R-:W-:Y:S02]  /*4100*/  SEL R0, RZ, 0x1, P0 ;  /* 0x00000001ff007807 */ /* 0x006fe40000000000 */
[----:B------:R-:W-:Y:S01]  /*4110*/  SEL R8, R8, RZ, P0 ;  /* 0x000000ff08087207 */ /* 0x000fe20000000000 */
[----:B------:R-:W-:Y:S01]  /*4120*/  USEL UR5, URZ, 0x1, UP0 ;  /* 0x00000001ff057887 */ /* 0x000fe20008000000 */
[----:B------:R-:W-:Y:S01]  /*4130*/  LOP3.LUT R3, R3, R0, RZ, 0x3c, !PT ;  /* 0x0000000003037212 */ /* 0x000fe200078e3cff */
[----:B------:R-:W-:-:S04]  /*4140*/  USEL UR47, UR4, URZ, UP0 ;  /* 0x000000ff042f7287 */ /* 0x000fc80008000000 */
[----:B------:R-:W-:Y:S01]  /*4150*/  LOP3.LUT R9, R9, UR5, RZ, 0x3c, !PT ;  /* 0x0000000509097c12 */ /* 0x000fe2000f8e3cff */
[----:B------:R-:W-:Y:S07]  /*4160*/  @P1 BRA `(.L_x_76) ;  /* 0xfffffff800381947 */ /* 0x000fee000383ffff */
[----:B------:R-:W1:Y:S01]  /*4170*/  S2UR UR8, SR_CgaCtaId ;  /* 0x00000000000879c3 */ /* 0x000e620000008800 */
[----:B------:R-:W-:Y:S01]  /*4180*/  ELECT P0, URZ, PT ;  /* 0x0000000000ff782f */ /* 0x000fe20003800000 */
[----:B------:R-:W-:Y:S01]  /*4190*/  HFMA2 R0, -RZ, RZ, 0, 5.9604644775390625e-08 ;  /* 0x00000001ff007431 */ /* 0x000fe200000001ff */
[----:B------:R-:W-:-:S05]  /*41a0*/  UMOV UR4, 0x40 ;  /* 0x0000004000047882 */ /* 0x000fca0000000000 */
[----:B------:R-:W-:Y:S01]  /*41b0*/  UVIRTCOUNT.DEALLOC.SMPOOL 0x80 ;  /* 0x000000800000784c */ /* 0x000fe20000000000 */
[----:B------:R-:W-:Y:S02]  /*41c0*/  UISETP.NE.AND UP1, UPT, UR68, URZ, UPT ;  /* 0x000000ff4400728c */ /* 0x000fe4000bf25270 */
[----:B-1----:R-:W-:-:S09]  /*41d0*/  ULEA UR8, UR8, UR4, 0x18 ;  /* 0x0000000408087291 */ /* 0x002fd2000f8ec0ff */
[----:B------:R1:W-:Y:S01]  /*41e0*/  @P0 STS.U8 [UR8+0x1c], R0 ;  /* 0x00001c00ff000988 */ /* 0x0003e20008000008 */
[----:B------:R-:W-:Y:S05]  /*41f0*/  BRA.U UP1, `(.L_x_77) ;  /* 0x0000000101a07547 */ /* 0x000fea000b800000 */
[----:B------:R-:W-:Y:S01]  /*4200*/  UIADD3 UR7, UPT, UPT, UR41, 0xd0, URZ ;  /* 0x000000d029077890 */ /* 0x000fe2000fffe0ff */
[----:B------:R-:W-:-:S03]  /*4210*/  SHF.L.U32 R3, R9, 0x1f, RZ ;  /* 0x0000001f09037819 */ /* 0x000fc600000006ff */
[----:B------:R-:W-:-:S09]  /*4220*/  ULEA UR4, UR47, UR7, 0x3 ;  /* 0x000000072f047291 */ /* 0x000fd2000f8e18ff */
[----:B------:R-:W2:Y:S02]  /*4230*/  SYNCS.PHASECHK.TRANS64.TRYWAIT P0, [UR4], R3 ;  /* 0x00000003ff0075a7 */ /* 0x000ea40008001104 */
[----:B--2---:R-:W-:Y:S05]  /*4240*/  @!P0 BRA `(.L_x_78) ;  /* 0x00000060008c8947 */ /* 0x004fea0003800000 */
.L_x_174:
        /* <DEDUP_REMOVED lines=9> */
.L_x_176:
        /* <DEDUP_REMOVED lines=9> */
.L_x_178:
[----:B------:R-:W-:-:S04]  /*4370*/  UIADD3 UR4, UPT, UPT, UR4, 0x1, URZ ;  /* 0x0000000104047890 */ /* 0x000fc8000fffe0ff */
[----:B------:R-:W-:-:S04]  /*4380*/  UISETP.NE.AND UP0, UPT, UR4, 0x4, UPT ;  /* 0x000000040400788c */ /* 0x000fc8000bf05270 */
[----:B------:R-:W-:Y:S02]  /*4390*/  USEL UR5, URZ, 0x1, UP0 ;  /* 0x00000001ff057887 */ /* 0x000fe40008000000 */
[----:B------:R-:W-:-:S04]  /*43a0*/  USEL UR4, UR4, URZ, UP0 ;  /* 0x000000ff04047287 */ /* 0x000fc80008000000 */
[----:B------:R-:W-:Y:S01]  /*43b0*/  ULEA UR4, UR4, UR7, 0x3 ;  /* 0x0000000704047291 */ /* 0x000fe2000f8e18ff */
[----:B-1----:R-:W-:-:S04]  /*43c0*/  LOP3.LUT R3, R2, UR5, RZ, 0x3c, !PT ;  /* 0x0000000502037c12 */ /* 0x002fc8000f8e3cff */
[----:B------:R-:W-:Y:S01]  /*43d0*/  SHF.L.U32 R3, R3, 0x1f, RZ ;  /* 0x0000001f03037819 */ /* 0x000fe200000006ff */
[----:B------:R-:W-:-:S04]  /*43e0*/  IMAD.U32 R0, RZ, RZ, UR4 ;  /* 0x00000004ff007e24 */ /* 0x000fc8000f8e00ff */
[----:B------:R1:W2:Y:S03]  /*43f0*/  SYNCS.PHASECHK.TRANS64.TRYWAIT P0, [R0+URZ], R3 ;  /* 0x00000003000075a7 */ /* 0x0002a600080011ff */
[----:B--2---:R-:W-:Y:S05]  /*4400*/  @!P0 NANOSLEEP.SYNCS 0x989680 ;  /* 0x009896800000895d */ /* 0x004fea0003900000 */
[----:B------:R-:W2:Y:S02]  /*4410*/  @!P0 SYNCS.PHASECHK.TRANS64 P0, [R0+URZ], R3 ;  /* 0x00000003000085a7 */ /* 0x000ea400080010ff */
[----:B--2---:R-:W-:Y:S05]  /*4420*/  @P0 BRA `(.L_x_81) ;  /* 0x0000000000200947 */ /* 0x004fea0003800000 */
.L_x_82:
[----:B--2---:R2:W4:Y:S02]  /*4430*/  SYNCS.PHASECHK.TRANS64.TRYWAIT P0, [R0+URZ], R3 ;  /* 0x00000003000075a7 */ /* 0x00452400080011ff */
[----:B----4-:R-:W-:Y:S05]  /*4440*/  @!P0 NANOSLEEP.SYNCS 0x989680 ;  /* 0x009896800000895d */ /* 0x010fea0003900000 */
[----:B------:R-:W4:Y:S02]  /*4450*/  @!P0 SYNCS.PHASECHK.TRANS64 P0, [R0+URZ], R3 ;  /* 0x00000003000085a7 */ /* 0x000f2400080010ff */
[----:B----4-:R-:W-:Y:S05]  /*4460*/  @!P0 BRA `(.L_x_82) ;  /* 0xfffffffc00f08947 */ /* 0x010fea000383ffff */
[----:B------:R-:W-:Y:S05]  /*4470*/  BRA `(.L_x_81) ;  /* 0x00000000000c7947 */ /* 0x000fea0003800000 */
.L_x_77:
[----:B------:R-:W-:-:S04]  /*4480*/  UIADD3 UR4, UPT, UPT, UR41, 0x110, URZ ;  /* 0x0000011029047890 */ /* 0x000fc8000fffe0ff */
[----:B------:R-:W-:-:S09]  /*4490*/  UPRMT UR4, UR69, 0x654, UR4 ;  /* 0x0000065445047896 */ /* 0x000fd20008000004 */
[----:B------:R-:W-:Y:S03]  /*44a0*/  SYNCS.ARRIVE.TRANS64.RED.A1T0 RZ, [UR4], RZ ;  /* 0x000000ffffff79a7 */ /* 0x000fe60008100404 */
.L_x_81:
[----:B-12---:R-:W-:Y:S01]  /*44b0*/  SHF.L.U32 R3, RZ, 0x1f, RZ ;  /* 0x0000001fff037819 */ /* 0x006fe200000006ff */
[----:B------:R-:W-:Y:S01]  /*44c0*/  UIADD3 UR4, UPT, UPT, UR41, 0x110, URZ ;  /* 0x0000011029047890 */ /* 0x000fe2000fffe0ff */
[----:B------:R-:W-:Y:S02]  /*44d0*/  PLOP3.LUT P0, PT, PT, PT, UP1, 0x80, 0x8 ;  /* 0x000000000008781c */ /* 0x000fe40003f0f018 */
[----:B------:R-:W1:Y:S02]  /*44e0*/  SYNCS.PHASECHK.TRANS64.TRYWAIT P1, [UR41+0x110], R3 ;  /* 0x00011003ff0075a7 */ /* 0x000e640008021129 */
[----:B-1----:R-:W-:Y:S09]  /*44f0*/  @!P1 BRA `(.L_x_83) ;  /* 0x0000006000289947 */ /* 0x002ff20003800000 */
.L_x_180:
[----:B------:R-:W-:Y:S01]  /*4500*/  @!UP1 UPRMT UR4, UR69, 0x654, UR4 ;  /* 0x0000065445049896 */ /* 0x000fe20008000004 */
[----:B------:R-:W-:Y:S01]  /*4510*/  UMOV UR5, 0xffff ;  /* 0x0000ffff00057882 */ /* 0x000fe20000000000 */
[----:B------:R-:W-:-:S07]  /*4520*/  UMOV UR6, 0x1 ;  /* 0x0000000100067882 */ /* 0x000fce0000000000 */
[----:B------:R-:W-:Y:S01]  /*4530*/  @!P0 SYNCS.ARRIVE.TRANS64.RED.A1T0 RZ, [UR4], RZ ;  /* 0x000000ffffff89a7 */ /* 0x000fe20008100404 */
[----:B------:R-:W-:Y:S01]  /*4540*/  NOP ;  /* 0x0000000000007918 */ /* 0x000fe20000000000 */
[----:B-1----:R-:W1:Y:S01]  /*4550*/  LDS R0, [UR8+0x14] ;  /* 0x00001408ff007984 */ /* 0x002e620008000800 */
[----:B------:R-:W-:-:S04]  /*4560*/  ULOP3.LUT UR4, UR67, 0xffff, URZ, 0xc0, !UPT ;  /* 0x0000ffff43047892 */ /* 0x000fc8000f8ec0ff */
[----:B------:R-:W-:-:S04]  /*4570*/  USHF.R.U32.HI UR4, URZ, 0x5, UR4 ;  /* 0x00000005ff047899 */ /* 0x000fc80008011604 */
[----:B------:R-:W-:Y:S02]  /*4580*/  USHF.L.U32 UR5, UR5, UR4, URZ ;  /* 0x0000000405057299 */ /* 0x000fe400080006ff */
[----:B------:R-:W-:-:S04]  /*4590*/  USHF.L.U32 UR4, UR6, UR4, URZ ;  /* 0x0000000406047299 */ /* 0x000fc800080006ff */
[----:B-1----:R-:W-:-:S04]  /*45a0*/  LOP3.LUT R0, R0, UR5, RZ, 0xc0, !PT ;  /* 0x0000000500007c12 */ /* 0x002fc8000f8ec0ff */
[----:B------:R-:W-:-:S13]  /*45b0*/  ISETP.NE.AND P0, PT, R0, UR5, PT ;  /* 0x0000000500007c0c */ /* 0x000fda000bf05270 */
[----:B------:R-:W-:Y:S05]  /*45c0*/  @P0 BRA `(.L_x_84) ;  /* 0x0000000000580947 */ /* 0x000fea0003800000 */
[----:B------:R-:W1:Y:S02]  /*45d0*/  LDS R0, [UR8+0x18] ;  /* 0x00001808ff007984 */ /* 0x000e640008000800 */
[----:B-1----:R-:W-:-:S04]  /*45e0*/  LOP3.LUT R0, R0, UR4, RZ, 0xc0, !PT ;  /* 0x0000000400007c12 */ /* 0x002fc8000f8ec0ff */
[----:B------:R-:W-:-:S13]  /*45f0*/  ISETP.NE.AND P0, PT, R0, UR4, PT ;  /* 0x0000000400007c0c */ /* 0x000fda000bf05270 */
[----:B------:R-:W-:Y:S05]  /*4600*/  @P0 BRA `(.L_x_85) ;  /* 0x00000000003c0947 */ /* 0x000fea0003800000 */
[----:B------:R-:W1:Y:S01]  /*4610*/  S2R R2, SR_LANEID ;  /* 0x0000000000027919 */ /* 0x000e620000000000 */
[----:B------:R-:W-:Y:S01]  /*4620*/  ULOP3.LUT UR5, URZ, UR5, URZ, 0x33, !UPT ;  /* 0x00000005ff057292 */ /* 0x000fe2000f8e33ff */
[----:B------:R-:W-:Y:S01]  /*4630*/  LOP3.LUT R4, RZ, UR4, RZ, 0x33, !PT ;  /* 0x00000004ff047c12 */ /* 0x000fe2000f8e33ff */
[----:B------:R-:W-:Y:S02]  /*4640*/  VOTEU.ANY UR4, UPT, PT ;  /* 0x0000000000047886 */ /* 0x000fe400038e0100 */
[----:B------:R-:W-:Y:S01]  /*4650*/  UFLO.U32 UR4, UR4 ;  /* 0x00000004000472bd */ /* 0x000fe200080e0000 */
[----:B------:R-:W2:Y:S01]  /*4660*/  REDUX UR6, R4 ;  /* 0x00000000040673c4 */ /* 0x000ea20000000000 */
[----:B------:R-:W-:-:S06]  /*4670*/  IMAD.U32 R0, RZ, RZ, UR5 ;  /* 0x00000005ff007e24 */ /* 0x000fcc000f8e00ff */
[----:B------:R4:W-:Y:S01]  /*4680*/  UTCATOMSWS.AND URZ, UR5 ;  /* 0x0000000500ff79e3 */ /* 0x0009e20008000000 */
[----:B------:R-:W3:Y:S01]  /*4690*/  REDUX UR7, R0 ;  /* 0x00000000000773c4 */ /* 0x000ee20000000000 */
[----:B-1----:R-:W-:Y:S01]  /*46a0*/  ISETP.EQ.U32.AND P0, PT, R2, UR4, PT ;  /* 0x0000000402007c0c */ /* 0x002fe2000bf02070 */
[----:B--2---:R-:W-:Y:S01]  /*46b0*/  IMAD.U32 R2, RZ, RZ, UR6 ;  /* 0x00000006ff027e24 */ /* 0x004fe2000f8e00ff */
[----:B---3--:R-:W-:-:S11]  /*46c0*/  MOV R3, UR7 ;  /* 0x0000000700037c02 */ /* 0x008fd60008000f00 */
[----:B------:R4:W-:Y:S04]  /*46d0*/  @P0 ATOMS.AND RZ, [UR8+0x14], R3 ;  /* 0x00001403ffff098c */ /* 0x0009e8000a800008 */
[----:B------:R4:W-:Y:S01]  /*46e0*/  @P0 ATOMS.AND RZ, [UR8+0x18], R2 ;  /* 0x00001802ffff098c */ /* 0x0009e2000a800008 */
[----:B------:R-:W-:Y:S05]  /*46f0*/  BRA `(.L_x_86) ;  /* 0x0000000000147947 */ /* 0x000fea0003800000 */
.L_x_85:
[----:B------:R-:W-:Y:S02]  /*4700*/  MOV R2, 0x4720 ;  /* 0x0000472000027802 */ /* 0x000fe40000000f00 */
[----:B---3-5:R-:W-:Y:S05]  /*4710*/  CALL.REL.NOINC `($__internal_0_$__cuda_sm10x_tcgen05_guardrail_trap_col_being_dealloced_not_returned_by_alloc) ;  /* 0x0000006400087944 */ /* 0x028fea0003c00000 */
[----:B------:R-:W-:Y:S05]  /*4720*/  BRA `(.L_x_86) ;  /* 0x0000000000087947 */ /* 0x000fea0003800000 */
.L_x_84:
[----:B------:R-:W-:Y:S02]  /*4730*/  MOV R2, 0x4750 ;  /* 0x0000475000027802 */ /* 0x000fe40000000f00 */
[----:B---3-5:R-:W-:Y:S05]  /*4740*/  CALL.REL.NOINC `($__internal_2_$__cuda_sm10x_tcgen05_guardrail_trap_unallocated_columns_being_dealloced) ;  /* 0x0000006400147944 */ /* 0x028fea0003c00000 */
.L_x_86:
[----:B------:R-:W-:Y:S01]  /*4750*/  NOP ;  /* 0x0000000000007918 */ /* 0x000fe20000000000 */
[----:B----4-:R-:W-:Y:S05]  /*4760*/  EXIT ;  /* 0x000000000000794d */ /* 0x010fea0003800000 */
.L_x_57:
[----:B------:R-:W-:-:S09]  /*4770*/  UISETP.NE.OR UP0, UPT, UR20, 0x3, !UP4 ;  /* 0x000000031400788c */ /* 0x000fd2000e705670 */
[----:B------:R-:W-:Y:S05]  /*4780*/  BRA.U UP0, `(.L_x_87) ;  /* 0x00000011007c7547 */ /* 0x000fea000b800000 */
[----:B------:R-:W2:Y:S01]  /*4790*/  LDCU.64 UR4, c[0x0][0x888] ;  /* 0x00011100ff0477ac */ /* 0x000ea20008000a00 */
[----:B------:R-:W3:Y:S01]  /*47a0*/  LDC.64 R12, c[0x0][0x348] ;  /* 0x0000d200ff0c7b82 */ /* 0x000ee20000000a00 */
[----:B------:R-:W-:Y:S02]  /*47b0*/  HFMA2 R9, -RZ, RZ, 0, 0 ;  /* 0x00000000ff097431 */ /* 0x000fe400000001ff */
[----:B------:R-:W-:Y:S01]  /*47c0*/  IMAD.MOV.U32 R11, RZ, RZ, 0x1 ;  /* 0x00000001ff0b7424 */ /* 0x000fe200078e00ff */
[----:B------:R-:W4:Y:S01]  /*47d0*/  LDCU UR38, c[0x0][0x370] ;  /* 0x00006e00ff2677ac */ /* 0x000f220008000800 */
[----:B------:R-:W-:Y:S01]  /*47e0*/  IMAD.MOV.U32 R10, RZ, RZ, RZ ;  /* 0x000000ffff0a7224 */ /* 0x000fe200078e00ff */
[----:B------:R-:W-:Y:S01]  /*47f0*/  MOV R3, 0x2000 ;  /* 0x0000200000037802 */ /* 0x000fe20000000f00 */
[----:B------:R-:W4:Y:S01]  /*4800*/  LDCU.128 UR48, c[0x0][0xb10] ;  /* 0x00016200ff3077ac */ /* 0x000f220008000c00 */
[----:B------:R-:W1:Y:S01]  /*4810*/  LDCU UR37, c[0x0][0x374] ;  /* 0x00006e80ff2577ac */ /* 0x000e620008000800 */
[----:B------:R-:W1:Y:S01]  /*4820*/  LDCU.64 UR30, c[0x0][0x890] ;  /* 0x00011200ff1e77ac */ /* 0x000e620008000a00 */
[----:B------:R-:W1:Y:S01]  /*4830*/  LDCU UR15, c[0x0][0xb0c] ;  /* 0x00016180ff0f77ac */ /* 0x000e620008000800 */
[----:B--2---:R-:W-:Y:S01]  /*4840*/  UISETP.NE.U32.AND UP0, UPT, UR4, URZ, UPT ;  /* 0x000000ff0400728c */ /* 0x004fe2000bf05070 */
[----:B------:R-:W2:Y:S01]  /*4850*/  LDCU UR44, c[0x0][0xb20] ;  /* 0x00016400ff2c77ac */ /* 0x000ea20008000800 */
[----:B------:R-:W2:Y:S01]  /*4860*/  LDCU UR4, c[0x0][0xb30] ;  /* 0x00016600ff0477ac */ /* 0x000ea20008000800 */
[----:B------:R-:W-:Y:S01]  /*4870*/  UMOV UR21, 0x400 ;  /* 0x0000040000157882 */ /* 0x000fe20000000000 */
[----:B----4-:R-:W-:-:S02]  /*4880*/  UIMAD.WIDE.U32 UR6, UR38, UR48, URZ ;  /* 0x00000030260672a5 */ /* 0x010fc4000f8e00ff */
[----:B-1----:R-:W-:Y:S02]  /*4890*/  UIMAD.WIDE.U32 UR8, UR37, UR51, URZ ;  /* 0x00000033250872a5 */ /* 0x002fe4000f8e00ff */
[----:B------:R-:W-:Y:S02]  /*48a0*/  ULEA UR21, UR47, UR21, 0x18 ;  /* 0x000000152f157291 */ /* 0x000fe4000f8ec0ff */
[----:B------:R-:W-:Y:S02]  /*48b0*/  UISETP.NE.U32.AND UP6, UPT, UR30, URZ, UPT ;  /* 0x000000ff1e00728c */ /* 0x000fe4000bfc5070 */
[----:B------:R-:W-:Y:S02]  /*48c0*/  UIADD3 UR39, UPT, UPT, UR21, 0x58, URZ ;  /* 0x0000005815277890 */ /* 0x000fe4000fffe0ff */
[----:B------:R-:W-:Y:S02]  /*48d0*/  UISETP.NE.AND.EX UP5, UPT, UR5, URZ, UPT, UP0 ;  /* 0x000000ff0500728c */ /* 0x000fe4000bfa5300 */
[----:B------:R-:W-:Y:S01]  /*48e0*/  UISETP.NE.AND UP0, UPT, UR42, 0x1, UPT ;  /* 0x000000012a00788c */ /* 0x000fe2000bf05270 */
[----:B------:R-:W-:Y:S01]  /*48f0*/  UMOV UR6, UR7 ;  /* 0x0000000700067c82 */ /* 0x000fe20008000000 */
[----:B------:R-:W-:Y:S01]  /*4900*/  UMOV UR40, UR9 ;  /* 0x0000000900287c82 */ /* 0x000fe20008000000 */
[----:B------:R-:W-:-:S02]  /*4910*/  UISETP.NE.AND UP0, UPT, UR15, 0x1, UPT ;  /* 0x000000010f00788c */ /* 0x000fc4000bf05270 */
[----:B------:R-:W-:Y:S02]  /*4920*/  UPLOP3.LUT UP4, UPT, UPT, UPT, UPT, 0x40, 0x4 ;  /* 0x000000000004789c */ /* 0x000fe40003f8e870 */
[----:B------:R-:W-:Y:S01]  /*4930*/  UISETP.GE.AND UP2, UPT, UR42, 0x1, UPT ;  /* 0x000000012a00788c */ /* 0x000fe2000bf46270 */
[----:B------:R-:W1:Y:S01]  /*4940*/  LDCU.64 UR22, c[0x0][0xb28] ;  /* 0x00016500ff1677ac */ /* 0x000e620008000a00 */
[----:B------:R-:W-:Y:S02]  /*4950*/  UISETP.NE.AND.EX UP6, UPT, UR31, URZ, UPT, UP6 ;  /* 0x000000ff1f00728c */ /* 0x000fe4000bfc5360 */
[----:B------:R-:W-:Y:S02]  /*4960*/  UIADD3 UR33, UPT, UPT, UR21, 0x40, URZ ;  /* 0x0000004015217890 */ /* 0x000fe4000fffe0ff */
[----:B------:R-:W-:Y:S02]  /*4970*/  UIADD3 UR25, UPT, UPT, UR21, 0x48, URZ ;  /* 0x0000004815197890 */ /* 0x000fe4000fffe0ff */
[----:B------:R-:W-:-:S02]  /*4980*/  UIADD3 UR17, UPT, UPT, UR21, 0x50, URZ ;  /* 0x0000005015117890 */ /* 0x000fc4000fffe0ff */
[----:B------:R-:W-:Y:S02]  /*4990*/  UPRMT UR39, UR47, 0x654, UR39 ;  /* 0x000006542f277896 */ /* 0x000fe40008000027 */
[----:B------:R-:W-:Y:S02]  /*49a0*/  USHF.R.U32.HI UR41, URZ, UR49, UR6 ;  /* 0x00000031ff297299 */ /* 0x000fe40008011606 */
[----:B--2---:R-:W-:Y:S02]  /*49b0*/  USHF.R.U32.HI UR40, URZ, UR44, UR40 ;  /* 0x0000002cff287299 */ /* 0x004fe40008011628 */
[----:B------:R-:W-:Y:S02]  /*49c0*/  UISETP.NE.AND UP0, UPT, UR50, 0x1, UPT ;  /* 0x000000013200788c */ /* 0x000fe4000bf05270 */
[----:B---3--:R-:W-:-:S11]  /*49d0*/  UISETP.NE.AND UP3, UPT, UR4, 0x1, UPT ;  /* 0x000000010400788c */ /* 0x008fd6000bf65270 */
.L_x_98:
[C---:B------:R-:W-:Y:S02]  /*49e0*/  LEA R8, R10.reuse, UR21, 0x3 ;  /* 0x000000150a087c11 */ /* 0x040fe4000f8e18ff */
[----:B------:R-:W-:Y:S02]  /*49f0*/  SHF.L.U32 R5, R9, 0x1f, RZ ;  /* 0x0000001f09057819 */ /* 0x000fe400000006ff */
[----:B------:R-:W-:Y:S02]  /*4a00*/  LEA R6, R10, UR21, 0x4 ;  /* 0x000000150a067c11 */ /* 0x000fe4000f8e20ff */
[----:B--2---:R-:W2:Y:S02]  /*4a10*/  SYNCS.PHASECHK.TRANS64.TRYWAIT P0, [R8+URZ+0x90], R5 ;  /* 0x00009005080075a7 */ /* 0x004ea400080011ff */
[----:B--2---:R-:W-:Y:S05]  /*4a20*/  @!P0 BRA `(.L_x_88) ;  /* 0x0000005800f48947 */ /* 0x004fea0003800000 */
.L_x_181:
[----:B--2---:R-:W2:Y:S01]  /*4a30*/  LDS.128 R4, [R6+0x120] ;  /* 0x0001200006047984 */ /* 0x004ea20000000c00 */
[----:B------:R-:W-:Y:S01]  /*4a40*/  UISETP.GE.AND UP0, UPT, UR42, 0x1, UPT ;  /* 0x000000012a00788c */ /* 0x000fe2000bf06270 */
[----:B------:R-:W-:Y:S01]  /*4a50*/  @!PT LDS RZ, [RZ] ;  /* 0x00000000fffff984 */ /* 0x000fe20000000800 */
[----:B------:R-:W-:Y:S01]  /*4a60*/  @!PT LDS RZ, [RZ] ;  /* 0x00000000fffff984 */ /* 0x000fe20000000800 */
[----:B------:R-:W-:Y:S01]  /*4a70*/  @!PT LDS RZ, [RZ] ;  /* 0x00000000fffff984 */ /* 0x000fe20000000800 */
[----:B------:R-:W-:Y:S01]  /*4a80*/  @!PT LDS RZ, [RZ] ;  /* 0x00000000fffff984 */ /* 0x000fe20000000800 */
[----:B------:R3:W-:Y:S06]  /*4a90*/  MEMBAR.ALL.CTA ;  /* 0x0000000000007992 */ /* 0x0007ec0000008000 */
[----:B---3--:R-:W3:Y:S01]  /*4aa0*/  FENCE.VIEW.ASYNC.S ;  /* 0x00000000000073c6 */ /* 0x008ee20000000000 */
[----:B--2---:R-:W-:Y:S11]  /*4ab0*/  LOP3.LUT P0, RZ, R6, 0x1, RZ, 0xc0, !PT ;  /* 0x0000000106ff7812 */ /* 0x004ff6000780c0ff */
[----:B------:R-:W-:Y:S02]  /*4ac0*/  @!UPT UIADD3 URZ, UPT, UPT, URZ, URZ, URZ ;  /* 0x000000fffffff290 */ /* 0x000fe4000fffe0ff */
[----:B---3--:R-:W-:Y:S01]  /*4ad0*/  VOTEU.ANY UP2, P0 ;  /* 0x0000000000ff7886 */ /* 0x008fe20000040100 */
[----:B------:R-:W-:Y:S11]  /*4ae0*/  PLOP3.LUT P0, PT, PT, PT, UP2, 0x80, 0x8 ;  /* 0x000000000008781c */ /* 0x000ff60003f0f028 */
[----:B------:R-:W-:Y:S02]  /*4af0*/  @!UPT UIADD3 URZ, UPT, UPT, URZ, URZ, URZ ;  /* 0x000000fffffff290 */ /* 0x000fe4000fffe0ff */
[----:B------:R-:W-:Y:S02]  /*4b00*/  @P0 SHF.R.U32.HI R0, RZ, 0x10, R5 ;  /* 0x00000010ff000819 */ /* 0x000fe40000011605 */
[----:B------:R-:W-:Y:S02]  /*4b10*/  @P0 MOV R2, R4 ;  /* 0x0000000400020202 */ /* 0x000fe40000000f00 */
[----:B------:R-:W-:Y:S01]  /*4b20*/  @P0 R2UR UR4, R0 ;  /* 0x00000000000402ca */ /* 0x000fe200000e0000 */
[----:B------:R-:W-:Y:S01]  /*4b30*/  VIADD R0, R8, 0xa0 ;  /* 0x000000a008007836 */ /* 0x000fe20000000000 */
[----:B------:R-:W-:Y:S02]  /*4b40*/  @P0 LOP3.LUT R4, R5, 0xffff, RZ, 0xc0, !PT ;  /* 0x0000ffff05040812 */ /* 0x000fe400078ec0ff */
[----:B------:R-:W-:Y:S02]  /*4b50*/  @P0 R2UR UR6, R2 ;  /* 0x00000000020602ca */ /* 0x000fe400000e0000 */
[----:B------:R-:W-:Y:S02]  /*4b60*/  PRMT R0, RZ, 0x654, R0 ;  /* 0x00000654ff007816 */ /* 0x000fe40000000000 */
[----:B------:R-:W-:Y:S02]  /*4b70*/  @P0 R2UR UR5, R4 ;  /* 0x00000000040502ca */ /* 0x000fe400000e0000 */
[----:B------:R2:W-:Y:S03]  /*4b80*/  SYNCS.ARRIVE.TRANS64.RED.A1T0 RZ, [R0+URZ], RZ ;  /* 0x000000ff00ff79a7 */ /* 0x0005e600081004ff */
[----:B------:R-:W-:Y:S04]  /*4b90*/  @UP2 UMOV UR29, UR4 ;  /* 0x00000004001d2c82 */ /* 0x000fe80008000000 */
[----:B------:R-:W-:Y:S04]  /*4ba0*/  @UP2 UMOV UR14, UR6 ;  /* 0x00000006000e2c82 */ /* 0x000fe80008000000 */
[----:B------:R-:W-:Y:S01]  /*4bb0*/  @UP2 UMOV UR13, UR5 ;  /* 0x00000005000d2c82 */ /* 0x000fe20008000000 */
[----:B------:R-:W-:Y:S05]  /*4bc0*/  BRA.U !UP0, `(.L_x_89) ;  /* 0x0000000108c07547 */ /* 0x000fea000b800000 */
[----:B------:R-:W-:Y:S02]  /*4bd0*/  UIMAD.WIDE.U32 UR18, UR13, UR51, URZ ;  /* 0x000000330d1272a5 */ /* 0x000fe4000f8e00ff */
[----:B------:R-:W-:Y:S02]  /*4be0*/  UP2UR UR16, UPR, URZ, 0x4 ;  /* 0x00000004ff107883 */ /* 0x000fe40008000000 */
[----:B------:R-:W-:Y:S02]  /*4bf0*/  UISETP.NE.AND UP2, UPT, UR50, 0x1, UPT ;  /* 0x000000013200788c */ /* 0x000fe4000bf45270 */
[----:B------:R-:W-:Y:S02]  /*4c00*/  UIMAD.WIDE.U32 UR26, UR14, UR48, URZ ;  /* 0x000000300e1a72a5 */ /* 0x000fe4000f8e00ff */
[----:B------:R-:W-:Y:S02]  /*4c10*/  USEL UR4, UR37, UR40, !UP2 ;  /* 0x0000002825047287 */ /* 0x000fe4000d000000 */
[----:B------:R-:W-:Y:S02]  /*4c20*/  UISETP.NE.AND UP0, UPT, UR15, 0x1, UPT ;  /* 0x000000010f00788c */ /* 0x000fe4000bf05270 */
[----:B------:R-:W-:Y:S02]  /*4c30*/  UP2UR UR20, UPR, URZ, 0x2 ;  /* 0x00000002ff147883 */ /* 0x000fe40008000000 */
[----:B------:R-:W-:Y:S02]  /*4c40*/  UISETP.NE.AND UP1, UPT, UR42, 0x1, UPT ;  /* 0x000000012a00788c */ /* 0x000fe4000bf25270 */
[----:B-1----:R-:W-:Y:S02]  /*4c50*/  UIMAD.WIDE.U32 UR8, UR4, UR22, URZ ;  /* 0x00000016040872a5 */ /* 0x002fe4000f8e00ff */
[----:B------:R-:W-:Y:S01]  /*4c60*/  USEL UR7, UR38, UR41, !UP0 ;  /* 0x0000002926077287 */ /* 0x000fe2000c000000 */
[----:B------:R-:W-:Y:S02]  /*4c70*/  UMOV UR5, UR19 ;  /* 0x0000001300057c82 */ /* 0x000fe40008000000 */
[----:B------:R-:W-:Y:S02]  /*4c80*/  USHF.R.U32.HI UR6, URZ, UR44, UR5 ;  /* 0x0000002cff067299 */ /* 0x000fe40008011605 */
[----:B------:R-:W-:Y:S02]  /*4c90*/  UIMAD.WIDE.U32 UR10, UR7, UR22, URZ ;  /* 0x00000016070a72a5 */ /* 0x000fe4000f8e00ff */
[----:B------:R-:W-:Y:S02]  /*4ca0*/  USEL UR6, UR13, UR6, !UP2 ;  /* 0x000000060d067287 */ /* 0x000fe4000d000000 */
[----:B------:R-:W-:Y:S01]  /*4cb0*/  UISETP.NE.AND UP2, UPT, UR16, URZ, UPT ;  /* 0x000000ff1000728c */ /* 0x000fe2000bf45270 */
[----:B------:R-:W-:Y:S02]  /*4cc0*/  UMOV UR5, UR27 ;  /* 0x0000001b00057c82 */ /* 0x000fe40008000000 */
[----:B------:R-:W-:Y:S03]  /*4cd0*/  USHF.R.U32.HI UR12, URZ, UR49, UR5 ;  /* 0x00000031ff0c7299 */ /* 0x000fe60008011605 */
[----:B------:R-:W-:Y:S02]  /*4ce0*/  UMOV UR5, UR9 ;  /* 0x0000000900057c82 */ /* 0x000fe40008000000 */
[----:B------:R-:W-:Y:S03]  /*4cf0*/  @UP1 USHF.R.U32.HI UR4, URZ, UR23, UR5 ;  /* 0x00000017ff041299 */ /* 0x000fe60008011605 */
[----:B------:R-:W-:Y:S01]  /*4d00*/  UMOV UR5, UR11 ;  /* 0x0000000b00057c82 */ /* 0x000fe20008000000 */
[----:B------:R-:W-:Y:S02]  /*4d10*/  UIMAD UR4, UR42, UR4, URZ ;  /* 0x000000042a0472a4 */ /* 0x000fe4000f8e02ff */
[----:B------:R-:W-:Y:S02]  /*4d20*/  @UP1 USHF.R.U32.HI UR7, URZ, UR23, UR5 ;  /* 0x00000017ff071299 */ /* 0x000fe40008011605 */
[----:B------:R-:W-:Y:S02]  /*4d30*/  USEL UR5, UR14, UR12, !UP0 ;  /* 0x0000000c0e057287 */ /* 0x000fe4000c000000 */
[----:B------:R-:W-:Y:S02]  /*4d40*/  UIMAD.WIDE.U32 UR10, UR6, UR22, URZ ;  /* 0x00000016060a72a5 */ /* 0x000fe4000f8e00ff */
[----:B------:R-:W-:Y:S02]  /*4d50*/  UIMAD UR8, UR42, UR7, URZ ;  /* 0x000000072a0872a4 */ /* 0x000fe4000f8e02ff */
[----:B------:R-:W-:Y:S03]  /*4d60*/  UISETP.GE.AND UP0, UPT, UR6, UR4, UPT ;  /* 0x000000040600728c */ /* 0x000fe6000bf06270 */
[----:B------:R-:W-:Y:S01]  /*4d70*/  UMOV UR4, UR11 ;  /* 0x0000000b00047c82 */ /* 0x000fe20008000000 */
[----:B------:R-:W-:Y:S02]  /*4d80*/  UISETP.GE.OR UP0, UPT, UR5, UR8, UP0 ;  /* 0x000000080500728c */ /* 0x000fe40008706670 */
[----:B------:R-:W-:Y:S02]  /*4d90*/  USHF.R.U32.HI UR4, URZ, UR23, UR4 ;  /* 0x00000017ff047299 */ /* 0x000fe40008011604 */
[----:B------:R-:W-:Y:S02]  /*4da0*/  UIMAD.WIDE.U32 UR8, UR5, UR22, URZ ;  /* 0x00000016050872a5 */ /* 0x000fe4000f8e00ff */
[----:B------:R-:W-:Y:S04]  /*4db0*/  USEL UR10, UR6, UR4, !UP1 ;  /* 0x00000004060a7287 */ /* 0x000fe8000c800000 */
[----:B------:R-:W-:Y:S01]  /*4dc0*/  UIADD3 UR11, UPT, UPT, -UR10, URZ, URZ ;  /* 0x000000ff0a0b7290 */ /* 0x000fe2000fffe1ff */
[----:B------:R-:W-:Y:S02]  /*4dd0*/  @!UP0 UMOV UR4, UR9 ;  /* 0x0000000900048c82 */ /* 0x000fe40008000000 */
[----:B------:R-:W-:Y:S02]  /*4de0*/  @!UP0 USHF.R.U32.HI UR4, URZ, UR23, UR4 ;  /* 0x00000017ff048299 */ /* 0x000fe40008011604 */
[----:B------:R-:W-:Y:S02]  /*4df0*/  UIMAD UR8, UR42, UR11, UR6 ;  /* 0x0000000b2a0872a4 */ /* 0x000fe4000f8e0206 */
[----:B------:R-:W-:Y:S02]  /*4e00*/  @!UP0 USEL UR4, UR5, UR4, !UP1 ;  /* 0x0000000405048287 */ /* 0x000fe4000c800000 */
[----:B------:R-:W-:Y:S02]  /*4e10*/  UISETP.NE.AND UP1, UPT, UR20, URZ, UPT ;  /* 0x000000ff1400728c */ /* 0x000fe4000bf25270 */
[----:B------:R-:W-:Y:S02]  /*4e20*/  @!UP0 UIMAD UR8, UR7, UR8, UR4 ;  /* 0x00000008070882a4 */ /* 0x000fe4000f8e0204 */
[----:B------:R-:W-:Y:S02]  /*4e30*/  @!UP0 UIADD3 UR9, UPT, UPT, UR10, -UR4, URZ ;  /* 0x800000040a098290 */ /* 0x000fe4000fffe0ff */
[----:B------:R-:W-:Y:S02]  /*4e40*/  UIADD3 UR4, UPT, UPT, -UR5, URZ, URZ ;  /* 0x000000ff05047290 */ /* 0x000fe4000fffe1ff */
[----:B------:R-:W-:Y:S02]  /*4e50*/  UIADD3 UR7, UPT, UPT, -UR6, URZ, URZ ;  /* 0x000000ff06077290 */ /* 0x000fe4000fffe1ff */
[----:B------:R-:W-:Y:S02]  /*4e60*/  @!UP0 UIMAD UR6, UR9, UR42, UR5 ;  /* 0x0000002a090682a4 */ /* 0x000fe4000f8e0205 */
[----:B------:R-:W-:Y:S02]  /*4e70*/  UIMAD UR14, UR15, UR4, UR14 ;  /* 0x000000040f0e72a4 */ /* 0x000fe4000f8e020e */
[----:B------:R-:W-:Y:S01]  /*4e80*/  UIMAD UR13, UR50, UR7, UR13 ;  /* 0x00000007320d72a4 */ /* 0x000fe2000f8e020d */
[----:B------:R-:W-:Y:S02]  /*4e90*/  @!UP0 UMOV UR5, UR8 ;  /* 0x0000000800058c82 */ /* 0x000fe40008000000 */
[----:B------:R-:W-:Y:S02]  /*4ea0*/  UIMAD UR14, UR5, UR15, UR14 ;  /* 0x0000000f050e72a4 */ /* 0x000fe4000f8e020e */
[----:B------:R-:W-:Y:S11]  /*4eb0*/  UIMAD UR13, UR6, UR50, UR13 ;  /* 0x00000032060d72a4 */ /* 0x000ff6000f8e020d */
[----:B------:R-:W-:Y:S01]  /*4ec0*/  @!UPT UIADD3 URZ, UPT, UPT, URZ, URZ, URZ ;  /* 0x000000fffffff290 */ /* 0x000fe2000fffe0ff */
.L_x_89:
[----:B------:R-:W3:Y:S01]  /*4ed0*/  @!UP3 LDCU.128 UR8, c[0x0][0xb10] ;  /* 0x00016200ff08b7ac */ /* 0x000ee20008000c00 */
[----:B------:R-:W-:Y:S02]  /*4ee0*/  ISETP.NE.U32.AND P0, PT, RZ, UR30, PT ;  /* 0x0000001eff007c0c */ /* 0x000fe4000bf05070 */
[----:B------:R-:W-:Y:S02]  /*4ef0*/  SHF.L.U32 R4, R11, 0x1f, RZ ;  /* 0x0000001f0b047819 */ /* 0x000fe400000006ff */
[----:B------:R-:W-:Y:S01]  /*4f00*/  ISETP.NE.AND.EX P0, PT, RZ, UR31, PT, P0 ;  /* 0x0000001fff007c0c */ /* 0x000fe2000bf05300 */
[----:B------:R-:W4:Y:S01]  /*4f10*/  @!UP3 LDCU UR5, c[0x0][0xb0c] ;  /* 0x00016180ff05b7ac */ /* 0x000f220008000800 */
[----:B------:R-:W-:Y:S02]  /*4f20*/  USHF.L.U32 UR35, UR24, 0x7, URZ ;  /* 0x0000000718237899 */ /* 0x000fe400080006ff */
[----:B------:R-:W-:Y:S02]  /*4f30*/  USHF.L.U32 UR34, UR28, 0x7, URZ ;  /* 0x000000071c227899 */ /* 0x000fe400080006ff */
[----:B---3--:R-:W-:Y:S07]  /*4f40*/  UIMAD.WIDE.U32 UR6, UR14, UR8, URZ ;  /* 0x000000080e0672a5 */ /* 0x008fee000f8e00ff */
[----:B------:R-:W-:Y:S01]  /*4f50*/  @!UP3 UMOV UR4, UR7 ;  /* 0x000000070004bc82 */ /* 0x000fe20008000000 */
[----:B----4-:R-:W-:Y:S02]  /*4f60*/  @!UP3 UISETP.NE.AND UP0, UPT, UR5, 0x1, UPT ;  /* 0x000000010500b88c */ /* 0x010fe4000bf05270 */
[----:B------:R-:W-:Y:S02]  /*4f70*/  @!UP3 USHF.R.U32.HI UR4, URZ, UR9, UR4 ;  /* 0x00000009ff04b299 */ /* 0x000fe40008011604 */
[----:B------:R-:W-:Y:S02]  /*4f80*/  UIMAD.WIDE.U32 UR6, UR13, UR11, URZ ;  /* 0x0000000b0d0672a5 */ /* 0x000fe4000f8e00ff */
[----:B------:R-:W-:Y:S02]  /*4f90*/  @!UP3 USEL UR8, UR14, UR4, !UP0 ;  /* 0x000000040e08b287 */ /* 0x000fe4000c000000 */
[----:B------:R-:W-:Y:S03]  /*4fa0*/  @!UP3 UISETP.NE.AND UP0, UPT, UR10, 0x1, UPT ;  /* 0x000000010a00b88c */ /* 0x000fe6000bf05270 */
[----:B------:R-:W-:Y:S02]  /*4fb0*/  @!UP3 UMOV UR6, UR7 ;  /* 0x000000070006bc82 */ /* 0x000fe40008000000 */
[----:B------:R-:W3:Y:S02]  /*4fc0*/  @!UP3 LDCU UR4, c[0x0][0xb20] ;  /* 0x00016400ff04b7ac */ /* 0x000ee40008000800 */
[----:B---3--:R-:W-:Y:S04]  /*4fd0*/  @!UP3 USHF.R.U32.HI UR6, URZ, UR4, UR6 ;  /* 0x00000004ff06b299 */ /* 0x008fe80008011606 */
[----:B------:R-:W-:Y:S04]  /*4fe0*/  @!UP3 USEL UR6, UR13, UR6, !UP0 ;  /* 0x000000060d06b287 */ /* 0x000fe8000c000000 */
[----:B------:R-:W-:Y:S02]  /*4ff0*/  @!UP3 UIADD3 UR4, UPT, UPT, -UR8, UR6, URZ ;  /* 0x000000060804b290 */ /* 0x000fe4000fffe1ff */
[----:B------:R-:W-:Y:S02]  /*5000*/  @!UP3 UIADD3 UR6, UPT, UPT, UR8, -UR6, URZ ;  /* 0x800000060806b290 */ /* 0x000fe4000fffe0ff */
[----:B------:R-:W-:Y:S02]  /*5010*/  @!UP3 UIMAD UR14, UR4, UR5, UR14 ;  /* 0x00000005040eb2a4 */ /* 0x000fe4000f8e020e */
[----:B------:R-:W-:Y:S01]  /*5020*/  @!UP3 UIMAD UR13, UR6, UR10, UR13 ;  /* 0x0000000a060db2a4 */ /* 0x000fe2000f8e020d */
[----:B------:R-:W-:Y:S11]  /*5030*/  BRA.U UP4, `(.L_x_90) ;  /* 0x0000000104107547 */ /* 0x000ff6000b800000 */
[----:B--2---:R-:W-:Y:S04]  /*5040*/  MOV R0, UR43 ;  /* 0x0000002b00007c02 */ /* 0x004fe80008000f00 */
[----:B------:R-:W-:Y:S04]  /*5050*/  SHF.L.U32 R5, R0, 0x1f, RZ ;  /* 0x0000001f00057819 */ /* 0x000fe800000006ff */
[----:B------:R-:W2:Y:S02]  /*5060*/  SYNCS.PHASECHK.TRANS64.TRYWAIT P1, [UR21+0x88], R5 ;  /* 0x00008805ff0075a7 */ /* 0x000ea40008021115 */
[----:B--2---:R-:W-:Y:S05]  /*5070*/  @!P1 BRA `(.L_x_91) ;  /* 0x0000005400749947 */ /* 0x004fea0003800000 */
.L_x_90:
[----:B------:R-:W-:Y:S05]  /*5080*/  BRA.U !UP6, `(.L_x_92) ;  /* 0x000000010e387547 */ /* 0x000fea000b800000 */
[----:B------:R-:W-:Y:S01]  /*5090*/  UPLOP3.LUT UP1, UPT, UPT, UPT, UP5, 0x80, 0x8 ;  /* 0x000000000008789c */ /* 0x000fe20003f2f050 */
[----:B--2---:R-:W-:Y:S01]  /*50a0*/  HFMA2 R0, -RZ, RZ, 0, 5.9604644775390625e-08 ;  /* 0x00000001ff007431 */ /* 0x004fe200000001ff */
[----:B------:R-:W2:Y:S01]  /*50b0*/  LDCU.64 UR8, c[0x0][0x358] ;  /* 0x00006b00ff0877ac */ /* 0x000ea20008000a00 */
[----:B------:R-:W-:Y:S03]  /*50c0*/  IMAD.MOV.U32 R80, RZ, RZ, 0x1 ;  /* 0x00000001ff507424 */ /* 0x000fe600078e00ff */
[----:B------:R-:W-:Y:S05]  /*50d0*/  PLOP3.LUT P1, PT, PT, PT, UP1, 0x80, 0x8 ;  /* 0x000000000008781c */ /* 0x000fea0003f2f018 */
[----:B------:R-:W3:Y:S01]  /*50e0*/  @UP1 LDCU.64 UR4, c[0x0][0x888] ;  /* 0x00011100ff0417ac */ /* 0x000ee20008000a00 */
[----:B------:R-:W-:Y:S07]  /*50f0*/  @UP1 UIMAD UR6, UR36, UR30, URZ ;  /* 0x0000001e240612a4 */ /* 0x000fee000f8e02ff */
[----:B------:R-:W-:Y:S01]  /*5100*/  @!P1 PRMT R80, R0, 0x7610, R80 ;  /* 0x0000761000509816 */ /* 0x000fe20000000050 */
[----:B---3--:R-:W-:Y:S06]  /*5110*/  @UP1 UIMAD.WIDE UR4, UR6, 0x4, UR4 ;  /* 0x00000004060418a5 */ /* 0x008fec000f8e0204 */
[----:B------:R-:W-:Y:S01]  /*5120*/  IMAD.U32 R6, RZ, RZ, UR4 ;  /* 0x00000004ff067e24 */ /* 0x000fe2000f8e00ff */
[----:B------:R-:W-:Y:S04]  /*5130*/  MOV R7, UR5 ;  /* 0x0000000500077c02 */ /* 0x000fe80008000f00 */
[----:B------:R-:W3:Y:S01]  /*5140*/  @!UP1 LDCU UR4, c[0x0][0x880] ;  /* 0x00011000ff0497ac */ /* 0x000ee20008000800 */
[----:B--2--5:R4:W5:Y:S02]  /*5150*/  @P1 LDG.E R41, desc[UR8][R6.64] ;  /* 0x0000000806291981 */ /* 0x024964000c1e1900 */
[----:B---34-:R-:W-:Y:S07]  /*5160*/  @!P1 IMAD.U32 R41, RZ, RZ, UR4 ;  /* 0x00000004ff299e24 */ /* 0x018fee000f8e00ff */
.L_x_92:
[----:B-----5:R-:W-:Y:S01]  /*5170*/  @!P0 FSETP.EQ.AND P2, PT, R41, RZ, PT ;  /* 0x000000ff2900820b */ /* 0x020fe20003f42000 */
[----:B------:R-:W-:Y:S01]  /*5180*/  @!UPT UIADD3 URZ, UPT, UPT, URZ, URZ, URZ ;  /* 0x000000fffffff290 */ /* 0x000fe2000fffe0ff */
[----:B------:R-:W-:Y:S11]  /*5190*/  @!P0 BRA `(.L_x_93) ;  /* 0x0000000000148947 */ /* 0x000ff60003800000 */
[----:B------:R-:W-:Y:S02]  /*51a0*/  LOP3.LUT P0, RZ, R80, 0xff, RZ, 0xc0, !PT ;  /* 0x000000ff50ff7812 */ /* 0x000fe4000780c0ff */
[----:B------:R-:W-:Y:S04]  /*51b0*/  PLOP3.LUT P2, PT, PT, PT, UP1, 0x80, 0x8 ;  /* 0x000000000008781c */ /* 0x000fe80003f4f018 */
[----:B------:R-:W-:Y:S07]  /*51c0*/  PLOP3.LUT P2, PT, P2, PT, PT, 0x8, 0x80 ;  /* 0x000000000080781c */ /* 0x000fee000174e170 */
[----:B------:R-:W-:Y:S11]  /*51d0*/  @P0 FSETP.EQ.AND P2, PT, R41, RZ, PT ;  /* 0x000000ff2900020b */ /* 0x000ff60003f42000 */
[----:B------:R-:W-:Y:S02]  /*51e0*/  @!UPT UIADD3 URZ, UPT, UPT, URZ, URZ, URZ ;  /* 0x000000fffffff290 */ /* 0x000fe4000fffe0ff */
.L_x_93:
[----:B------:R-:W3:Y:S01]  /*51f0*/  SYNCS.PHASECHK.TRANS64.TRYWAIT P0, [UR21+0x60], R4 ;  /* 0x00006004ff0075a7 */ /* 0x000ee20008001115 */
[----:B------:R-:W-:Y:S04]  /*5200*/  ELECT P1, URZ, PT ;  /* 0x0000000000ff782f */ /* 0x000fe80003820000 */
[----:B------:R-:W-:Y:S01]  /*5210*/  PLOP3.LUT P1, PT, P2, P1, PT, 0xf2, 0x2f ;  /* 0x00000000002f781c */ /* 0x000fe20001723e72 */
[----:B------:R-:W-:Y:S01]  /*5220*/  @!UPT UIADD3 URZ, UPT, UPT, URZ, URZ, URZ ;  /* 0x000000fffffff290 */ /* 0x000fe2000fffe0ff */
[----:B---3--:R-:W-:Y:S11]  /*5230*/  @!P0 BRA `(.L_x_94) ;  /* 0x00000054001c8947 */ /* 0x008ff60003800000 */
.L_x_184:
[----:B------:R-:W-:Y:S01]  /*5240*/  @!P1 IADD3 R2, P0, PT, R12, 0x580, RZ ;  /* 0x000005800c029810 */ /* 0x000fe20007f1e0ff */
[----:B------:R-:W-:Y:S01]  /*5250*/  VOTEU.ALL UP0, P1 ;  /* 0x0000000000ff7886 */ /* 0x000fe20000800000 */
[----:B------:R-:W-:Y:S01]  /*5260*/  UMOV UR6, 0x0 ;  /* 0x0000000000067882 */ /* 0x000fe20000000000 */
[----:B------:R-:W-:Y:S01]  /*5270*/  UMOV UR7, 0x10000000 ;  /* 0x1000000000077882 */ /* 0x000fe20000000000 */
[----:B------:R-:W-:Y:S01]  /*5280*/  @!P1 R2UR UR5, R2 ;  /* 0x00000000020592ca */ /* 0x000fe200000e0000 */
[----:B--2---:R-:W-:Y:S01]  /*5290*/  @!P1 IMAD.X R0, RZ, RZ, R13, P0 ;  /* 0x000000ffff009224 */ /* 0x004fe200000e060d */
[----:B------:R-:W-:Y:S01]  /*52a0*/  @!UP0 UIADD3 UR32, UPT, UPT, UR21, 0x200, URZ ;  /* 0x0000020015208890 */ /* 0x000fe2000fffe0ff */
[----:B------:R-:W-:Y:S03]  /*52b0*/  VOTEU.ALL UP0, P1 ;  /* 0x0000000000ff7886 */ /* 0x000fe60000800000 */
[----:B------:R-:W-:Y:S01]  /*52c0*/  @!P1 R2UR UR4, R0 ;  /* 0x00000000000492ca */ /* 0x000fe200000e0000 */
[----:B------:R-:W-:Y:S06]  /*52d0*/  @!P1 IMAD.MOV.U32 R0, RZ, RZ, 0x2000 ;  /* 0x00002000ff009424 */ /* 0x000fec00078e00ff */
[----:B------:R-:W-:Y:S06]  /*52e0*/  IMAD.U32 R6, RZ, RZ, UR5 ;  /* 0x00000005ff067e24 */ /* 0x000fec000f8e00ff */
[----:B------:R-:W-:Y:S01]  /*52f0*/  IMAD.U32 R7, RZ, RZ, UR4 ;  /* 0x00000004ff077e24 */ /* 0x000fe2000f8e00ff */
[----:B------:R-:W-:Y:S04]  /*5300*/  @!P1 R2UR UR4, R6 ;  /* 0x00000000060492ca */ /* 0x000fe800000e0000 */
[----:B------:R-:W-:Y:S11]  /*5310*/  @!P1 R2UR UR5, R7 ;  /* 0x00000000070592ca */ /* 0x000ff600000e0000 */
[----:B------:R-:W-:Y:S02]  /*5320*/  @!UPT UIADD3 URZ, UPT, UPT, URZ, URZ, URZ ;  /* 0x000000fffffff290 */ /* 0x000fe4000fffe0ff */
[----:B------:R2:W-:Y:S01]  /*5330*/  @!UP0 UTMALDG.3D [UR32], [UR4], desc[UR6] ;  /* 0x00000620040085b4 */ /* 0x0005e20008011000 */
[----:B------:R3:W-:Y:S01]  /*5340*/  @!P1 SYNCS.ARRIVE.TRANS64.RED.A0TR RZ, [UR21+0x40], R0 ;  /* 0x00004000ffff99a7 */ /* 0x0007e20008300415 */
[----:B--2---:R-:W-:Y:S09]  /*5350*/  UPRMT UR4, UR47, 0x654, UR33 ;  /* 0x000006542f047896 */ /* 0x004ff20008000021 */
[----:B------:R-:W-:Y:S01]  /*5360*/  SYNCS.ARRIVE.TRANS64.RED.A1T0 RZ, [UR4], RZ ;  /* 0x000000ffffff79a7 */ /* 0x000fe20008100404 */
[----:B------:R-:W2:Y:S02]  /*5370*/  SYNCS.PHASECHK.TRANS64.TRYWAIT P0, [UR21+0x68], R4 ;  /* 0x00006804ff0075a7 */ /* 0x000ea40008001115 */
[----:B--23--:R-:W-:Y:S05]  /*5380*/  @!P0 BRA `(.L_x_95) ;  /* 0x0000005000e08947 */ /* 0x00cfea0003800000 */
.L_x_186:
[----:B------:R-:W-:Y:S01]  /*5390*/  @!P1 IADD3 R2, P0, PT, R12, 0x580, RZ ;  /* 0x000005800c029810 */ /* 0x000fe20007f1e0ff */
[----:B------:R-:W-:Y:S01]  /*53a0*/  VOTEU.ALL UP0, P1 ;  /* 0x0000000000ff7886 */ /* 0x000fe20000800000 */
[----:B------:R-:W-:Y:S01]  /*53b0*/  UMOV UR6, 0x0 ;  /* 0x0000000000067882 */ /* 0x000fe20000000000 */
[----:B------:R-:W-:Y:S01]  /*53c0*/  UMOV UR7, 0x10000000 ;  /* 0x1000000000077882 */ /* 0x000fe20000000000 */
[----:B------:R-:W-:Y:S01]  /*53d0*/  @!P1 R2UR UR5, R2 ;  /* 0x00000000020592ca */ /* 0x000fe200000e0000 */
[----:B------:R-:W-:Y:S01]  /*53e0*/  @!P1 IMAD.X R0, RZ, RZ, R13, P0 ;  /* 0x000000ffff009224 */ /* 0x000fe200000e060d */
[----:B------:R-:W-:Y:S02]  /*53f0*/  @!UP0 UIADD3 UR26, UPT, UPT, UR34, 0x20, URZ ;  /* 0x00000020221a8890 */ /* 0x000fe4000fffe0ff */
[----:B------:R-:W-:Y:S02]  /*5400*/  @!UP0 UIADD3 UR24, UPT, UPT, UR21, 0x2200, URZ ;  /* 0x0000220015188890 */ /* 0x000fe4000fffe0ff */
[----:B------:R-:W-:Y:S01]  /*5410*/  @!P1 R2UR UR4, R0 ;  /* 0x00000000000492ca */ /* 0x000fe200000e0000 */
[----:B------:R-:W-:Y:S01]  /*5420*/  VOTEU.ALL UP0, P1 ;  /* 0x0000000000ff7886 */ /* 0x000fe20000800000 */
[----:B------:R-:W-:Y:S01]  /*5430*/  UMOV UR27, UR35 ;  /* 0x00000023001b7c82 */ /* 0x000fe20008000000 */
[----:B------:R-:W-:Y:S01]  /*5440*/  UMOV UR28, UR36 ;  /* 0x00000024001c7c82 */ /* 0x000fe20008000000 */
[----:B------:R-:W-:Y:S03]  /*5450*/  @!P1 IMAD.MOV.U32 R0, RZ, RZ, 0x2000 ;  /* 0x00002000ff009424 */ /* 0x000fe600078e00ff */
[----:B------:R-:W-:Y:S06]  /*5460*/  IMAD.U32 R6, RZ, RZ, UR5 ;  /* 0x00000005ff067e24 */ /* 0x000fec000f8e00ff */
[----:B------:R-:W-:Y:S01]  /*5470*/  IMAD.U32 R7, RZ, RZ, UR4 ;  /* 0x00000004ff077e24 */ /* 0x000fe2000f8e00ff */
[----:B------:R-:W-:Y:S04]  /*5480*/  @!P1 R2UR UR4, R6 ;  /* 0x00000000060492ca */ /* 0x000fe800000e0000 */
[----:B------:R-:W-:Y:S11]  /*5490*/  @!P1 R2UR UR5, R7 ;  /* 0x00000000070592ca */ /* 0x000ff600000e0000 */
[----:B------:R-:W-:Y:S02]  /*54a0*/  @!UPT UIADD3 URZ, UPT, UPT, URZ, URZ, URZ ;  /* 0x000000fffffff290 */ /* 0x000fe4000fffe0ff */
[----:B------:R3:W-:Y:S01]  /*54b0*/  @!UP0 UTMALDG.3D [UR24], [UR4], desc[UR6] ;  /* 0x00000618040085b4 */ /* 0x0007e20008011000 */
[----:B------:R4:W-:Y:S01]  /*54c0*/  @!P1 SYNCS.ARRIVE.TRANS64.RED.A0TR RZ, [UR21+0x48], R0 ;  /* 0x00004800ffff99a7 */ /* 0x0009e20008300415 */
[----:B---3--:R-:W-:Y:S09]  /*54d0*/  UPRMT UR4, UR47, 0x654, UR25 ;  /* 0x000006542f047896 */ /* 0x008ff20008000019 */
[----:B------:R-:W-:Y:S01]  /*54e0*/  SYNCS.ARRIVE.TRANS64.RED.A1T0 RZ, [UR4], RZ ;  /* 0x000000ffffff79a7 */ /* 0x000fe20008100404 */
[----:B------:R-:W3:Y:S02]  /*54f0*/  SYNCS.PHASECHK.TRANS64.TRYWAIT P0, [UR21+0x70], R4 ;  /* 0x00007004ff0075a7 */ /* 0x000ee40008001115 */
[----:B---34-:R-:W-:Y:S05]  /*5500*/  @!P0 BRA `(.L_x_96) ;  /* 0x0000005000988947 */ /* 0x018fea0003800000 */
.L_x_188:
[----:B------:R-:W-:Y:S01]  /*5510*/  @!P1 IADD3 R2, P0, PT, R12, 0x580, RZ ;  /* 0x000005800c029810 */ /* 0x000fe20007f1e0ff */
[----:B------:R-:W-:Y:S01]  /*5520*/  VOTEU.ALL UP0, P1 ;  /* 0x0000000000ff7886 */ /* 0x000fe20000800000 */
[----:B------:R-:W-:Y:S01]  /*5530*/  UMOV UR6, 0x0 ;  /* 0x0000000000067882 */ /* 0x000fe20000000000 */
[----:B------:R-:W-:Y:S01]  /*5540*/  UMOV UR7, 0x10000000 ;  /* 0x1000000000077882 */ /* 0x000fe20000000000 */
[----:B------:R-:W-:Y:S01]  /*5550*/  @!P1 R2UR UR5, R2 ;  /* 0x00000000020592ca */ /* 0x000fe200000e0000 */
[----:B------:R-:W-:Y:S01]  /*5560*/  @!P1 IMAD.X R0, RZ, RZ, R13, P0 ;  /* 0x000000ffff009224 */ /* 0x000fe200000e060d */
[----:B------:R-:W-:Y:S01]  /*5570*/  @!UP0 UIADD3 UR18, UPT, UPT, UR34, 0x40, URZ ;  /* 0x0000004022128890 */ /* 0x000fe2000fffe0ff */
[----:B------:R-:W-:Y:S01]  /*5580*/  VIADD R10, R10, 0x1 ;  /* 0x000000010a0a7836 */ /* 0x000fe20000000000 */
        /* <DEDUP_REMOVED lines=17> */
.L_x_190:
[----:B------:R-:W-:Y:S01]  /*56a0*/  @!P1 IADD3 R2, P0, PT, R12, 0x580, RZ ;  /* 0x000005800c029810 */ /* 0x000fe20007f1e0ff */
[----:B------:R-:W-:Y:S01]  /*56b0*/  VOTEU.ALL UP0, P1 ;  /* 0x0000000000ff7886 */ /* 0x000fe20000800000 */
[----:B------:R-:W-:Y:S01]  /*56c0*/  UMOV UR6, 0x0 ;  /* 0x0000000000067882 */ /* 0x000fe20000000000 */
[----:B------:R-:W-:Y:S01]  /*56d0*/  UMOV UR7, 0x10000000 ;  /* 0x1000000000077882 */ /* 0x000fe20000000000 */
[----:B------:R-:W-:Y:S01]  /*56e0*/  @!P1 R2UR UR5, R2 ;  /* 0x00000000020592ca */ /* 0x000fe200000e0000 */
[----:B------:R-:W-:Y:S01]  /*56f0*/  @!P1 IMAD.X R0, RZ, RZ, R13, P0 ;  /* 0x000000ffff009224 */ /* 0x000fe200000e060d */
[----:B------:R-:W-:Y:S01]  /*5700*/  @!UP0 UIADD3 UR10, UPT, UPT, UR34, 0x60, URZ ;  /* 0x00000060220a8890 */ /* 0x000fe2000fffe0ff */
[----:B------:R-:W-:Y:S01]  /*5710*/  R2UR UR16, R82 ;  /* 0x00000000521072ca */ /* 0x000fe200000e0000 */
[----:B------:R-:W-:Y:S01]  /*5720*/  @!UP0 UIADD3 UR8, UPT, UPT, UR21, 0x6200, URZ ;  /* 0x0000620015088890 */ /* 0x000fe2000fffe0ff */
[----:B------:R-:W-:Y:S01]  /*5730*/  ISETP.NE.AND P0, PT, R10, 0x2, PT ;  /* 0x000000020a00780c */ /* 0x000fe20003f05270 */
[----:B------:R-:W-:Y:S01]  /*5740*/  @!UP0 UIADD3 UR9, UPT, UPT, UR21, 0x58, URZ ;  /* 0x0000005815098890 */ /* 0x000fe2000fffe0ff */
[----:B------:R-:W-:Y:S01]  /*5750*/  @!P1 R2UR UR4, R0 ;  /* 0x00000000000492ca */ /* 0x000fe200000e0000 */
[----:B------:R-:W-:Y:S01]  /*5760*/  VOTEU.ALL UP0, P1 ;  /* 0x0000000000ff7886 */ /* 0x000fe20000800000 */
[----:B------:R-:W-:Y:S01]  /*5770*/  UMOV UR11, UR35 ;  /* 0x00000023000b7c82 */ /* 0x000fe20008000000 */
[----:B------:R-:W-:Y:S01]  /*5780*/  UMOV UR12, UR36 ;  /* 0x00000024000c7c82 */ /* 0x000fe20008000000 */
[----:B------:R-:W-:Y:S01]  /*5790*/  SEL R0, RZ, 0x1, P0 ;  /* 0x00000001ff007807 */ /* 0x000fe20000000000 */
[----:B------:R-:W-:Y:S01]  /*57a0*/  UIADD3 UR24, UPT, UPT, UR14, UR63, URZ ;  /* 0x0000003f0e187290 */ /* 0x000fe2000fffe0ff */
[----:B--2---:R-:W-:Y:S01]  /*57b0*/  IMAD.U32 R4, RZ, RZ, UR5 ;  /* 0x00000005ff047e24 */ /* 0x004fe2000f8e00ff */
[----:B------:R-:W-:Y:S01]  /*57c0*/  LOP3.LUT R11, R11, 0x1, RZ, 0x3c, !PT ;  /* 0x000000010b0b7812 */ /* 0x000fe200078e3cff */
[----:B------:R-:W-:Y:S01]  /*57d0*/  UMOV UR36, UR29 ;  /* 0x0000001d00247c82 */ /* 0x000fe20008000000 */
[----:B------:R-:W-:Y:S01]  /*57e0*/  LOP3.LUT R9, R9, R0, RZ, 0x3c, !PT ;  /* 0x0000000009097212 */ /* 0x000fe200078e3cff */
[----:B------:R-:W-:Y:S01]  /*57f0*/  UIADD3 UR28, UPT, UPT, UR13, UR16, URZ ;  /* 0x000000100d1c7290 */ /* 0x000fe2000fffe0ff */
[----:B------:R-:W-:Y:S01]  /*5800*/  SEL R10, R10, RZ, P0 ;  /* 0x000000ff0a0a7207 */ /* 0x000fe20000000000 */
[----:B------:R-:W-:Y:S01]  /*5810*/  UPLOP3.LUT UP4, UPT, UPT, UPT, UPT, 0x80, 0x8 ;  /* 0x000000000008789c */ /* 0x000fe20003f8f070 */
[----:B------:R-:W-:Y:S01]  /*5820*/  IMAD.U32 R5, RZ, RZ, UR4 ;  /* 0x00000004ff057e24 */ /* 0x000fe2000f8e00ff */
[----:B------:R-:W-:Y:S04]  /*5830*/  @!P1 R2UR UR4, R4 ;  /* 0x00000000040492ca */ /* 0x000fe800000e0000 */
[----:B------:R-:W-:Y:S11]  /*5840*/  @!P1 R2UR UR5, R5 ;  /* 0x00000000050592ca */ /* 0x000ff600000e0000 */
[----:B------:R-:W-:Y:S02]  /*5850*/  @!UPT UIADD3 URZ, UPT, UPT, URZ, URZ, URZ ;  /* 0x000000fffffff290 */ /* 0x000fe4000fffe0ff */
[----:B------:R2:W-:Y:S01]  /*5860*/  @!UP0 UTMALDG.3D [UR8], [UR4], desc[UR6] ;  /* 0x00000608040085b4 */ /* 0x0005e20008011000 */
[----:B------:R2:W-:Y:S01]  /*5870*/  @!P1 SYNCS.ARRIVE.TRANS64.RED.A0TR RZ, [UR21+0x58], R3 ;  /* 0x00005803ffff99a7 */ /* 0x0005e20008300415 */
[----:B------:R-:W-:Y:S01]  /*5880*/  SYNCS.ARRIVE.TRANS64.RED.A1T0 RZ, [UR39], RZ ;  /* 0x000000ffffff79a7 */ /* 0x000fe20008100427 */
[----:B------:R-:W-:Y:S05]  /*5890*/  BRA.U UP2, `(.L_x_98) ;  /* 0xfffffff102507547 */ /* 0x000fea000b83ffff */
[----:B--2---:R-:W-:-:S04]  /*58a0*/  SHF.L.U32 R3, R11, 0x1f, RZ ;  /* 0x0000001f0b037819 */ /* 0x004fc800000006ff */
[----:B------:R-:W2:Y:S02]  /*58b0*/  SYNCS.PHASECHK.TRANS64.TRYWAIT P0, [UR21+0x60], R3 ;  /* 0x00006003ff0075a7 */ /* 0x000ea40008001115 */
[----:B--2---:R-:W-:Y:S05]  /*58c0*/  @!P0 BRA `(.L_x_99) ;  /* 0x0000004c00d88947 */ /* 0x004fea0003800000 */
.L_x_192:
[----:B------:R-:W3:Y:S02]  /*58d0*/  SYNCS.PHASECHK.TRANS64.TRYWAIT P0, [UR21+0x68], R3 ;  /* 0x00006803ff0075a7 */ /* 0x000ee40008001115 */
[----:B---3--:R-:W-:Y:S05]  /*58e0*/  @!P0 BRA `(.L_x_100) ;  /* 0x0000004c00e88947 */ /* 0x008fea0003800000 */
.L_x_194:
[----:B------:R-:W3:Y:S02]  /*58f0*/  SYNCS.PHASECHK.TRANS64.TRYWAIT P0, [UR21+0x70], R3 ;  /* 0x00007003ff0075a7 */ /* 0x000ee40008001115 */
[----:B---3--:R-:W-:Y:S05]  /*5900*/  @!P0 BRA `(.L_x_101) ;  /* 0x0000004c00f88947 */ /* 0x008fea0003800000 */
.L_x_196:
[----:B--2---:R-:W-:-:S07]  /*5910*/  MOV R0, UR21 ;  /* 0x0000001500007c02 */ /* 0x004fce0008000f00 */
.L_x_102:
[----:B--2---:R-:W-:-:S04]  /*5920*/  SHF.L.U32 R3, R11, 0x1f, RZ ;  /* 0x0000001f0b037819 */ /* 0x004fc800000006ff */
[----:B------:R2:W3:Y:S03]  /*5930*/  SYNCS.PHASECHK.TRANS64.TRYWAIT P0, [R0+URZ+0x78], R3 ;  /* 0x00007803000075a7 */ /* 0x0004e600080011ff */
[----:B---3--:R-:W-:Y:S05]  /*5940*/  @!P0 NANOSLEEP.SYNCS 0x989680 ;  /* 0x009896800000895d */ /* 0x008fea0003900000 */
[----:B------:R-:W3:Y:S02]  /*5950*/  @!P0 SYNCS.PHASECHK.TRANS64 P0, [R0+URZ+0x78], R3 ;  /* 0x00007803000085a7 */ /* 0x000ee400080010ff */
[----:B-1-3--:R-:W-:Y:S05]  /*5960*/  @P0 EXIT ;  /* 0x000000000000094d */ /* 0x00afea0003800000 */
[----:B------:R-:W-:Y:S05]  /*5970*/  BRA `(.L_x_102) ;  /* 0xfffffffc00e87947 */ /* 0x000fea000383ffff */
.L_x_87:
[----:B------:R-:W-:-:S06]  /*5980*/  UISETP.GE.AND UP0, UPT, UR20, 0x4, UPT ;  /* 0x000000041400788c */ /* 0x000fcc000bf06270 */
[----:B------:R-:W-:-:S13]  /*5990*/  PLOP3.LUT P0, PT, PT, PT, UP0, 0x80, 0x8 ;  /* 0x000000000008781c */ /* 0x000fda0003f0f008 */
[----:B-1----:R-:W-:Y:S05]  /*59a0*/  @!P0 EXIT ;  /* 0x000000000000894d */ /* 0x002fea0003800000 */
[----:B------:R-:W-:Y:S01]  /*59b0*/  BAR.SYNC.DEFER_BLOCKING 0x6, 0xa0 ;  /* 0x0182800000007b1d */ /* 0x000fe20000010000 */
[C---:B------:R-:W-:Y:S01]  /*59c0*/  IMAD.SHL.U32 R2, R94.reuse, 0x20, RZ ;  /* 0x000000205e027824 */ /* 0x040fe200078e00ff */
[C---:B------:R-:W-:Y:S01]  /*59d0*/  SHF.L.U32 R37, R94.reuse, 0x10, RZ ;  /* 0x000000105e257819 */ /* 0x040fe200000006ff */
[C---:B------:R-:W-:Y:S01]  /*59e0*/  IMAD.SHL.U32 R93, R94.reuse, 0x4, RZ ;  /* 0x000000045e5d7824 */ /* 0x040fe200078e00ff */
[----:B------:R-:W-:Y:S01]  /*59f0*/  LOP3.LUT R95, R94, 0x60, RZ, 0xc0, !PT ;  /* 0x000000605e5f7812 */ /* 0x000fe200078ec0ff */
[----:B------:R-:W-:Y:S01]  /*5a00*/  HFMA2 R86, -RZ, RZ, 0, 0 ;  /* 0x00000000ff567431 */ /* 0x000fe200000001ff */
[----:B------:R-:W-:Y:S02]  /*5a10*/  UMOV UR44, 0x400 ;  /* 0x00000400002c7882 */ /* 0x000fe40000000000 */
[----:B------:R-:W1:Y:S01]  /*5a20*/  LDC.64 R78, c[0x0][0x8b0] ;  /* 0x00022c00ff4e7b82 */ /* 0x000e620000000a00 */
[----:B------:R-:W-:Y:S01]  /*5a30*/  ULEA UR44, UR47, UR44, 0x18 ;  /* 0x0000002c2f2c7291 */ /* 0x000fe2000f8ec0ff */
[----:B------:R-:W-:Y:S01]  /*5a40*/  LOP3.LUT R6, R2, 0xc0, RZ, 0xc0, !PT ;  /* 0x000000c002067812 */ /* 0x000fe200078ec0ff */
[----:B------:R-:W2:Y:S01]  /*5a50*/  LDCU.64 UR6, c[0x0][0x890] ;  /* 0x00011200ff0677ac */ /* 0x000ea20008000a00 */
[----:B------:R-:W-:Y:S01]  /*5a60*/  LOP3.LUT R92, R94, 0x2, RZ, 0xc0, !PT ;  /* 0x000000025e5c7812 */ /* 0x000fe200078ec0ff */
[----:B------:R-:W-:Y:S01]  /*5a70*/  IMAD.MOV.U32 R90, RZ, RZ, 0x1 ;  /* 0x00000001ff5a7424 */ /* 0x000fe200078e00ff */
[----:B------:R-:W-:Y:S01]  /*5a80*/  LOP3.LUT R93, R6, 0x18, R93, 0xf8, !PT ;  /* 0x00000018065d7812 */ /* 0x000fe200078ef85d */
[----:B------:R-:W-:Y:S01]  /*5a90*/  UIADD3 UR4, UPT, UPT, UR44, 0x200, URZ ;  /* 0x000002002c047890 */ /* 0x000fe2000fffe0ff */
[----:B------:R-:W3:Y:S01]  /*5aa0*/  LDC.64 R76, c[0x0][0x8a8] ;  /* 0x00022a00ff4c7b82 */ /* 0x000ee20000000a00 */
[----:B------:R-:W-:Y:S01]  /*5ab0*/  LOP3.LUT R37, R37, 0x600000, RZ, 0xc0, !PT ;  /* 0x0060000025257812 */ /* 0x000fe200078ec0ff */
[----:B------:R-:W-:Y:S01]  /*5ac0*/  IMAD.MOV.U32 R36, RZ, RZ, RZ ;  /* 0x000000ffff247224 */ /* 0x000fe200078e00ff */
[----:B------:R-:W-:-:S02]  /*5ad0*/  LOP3.LUT R93, R93, 0xf20, R2, 0xf8, !PT ;  /* 0x00000f205d5d7812 */ /* 0x000fc400078ef802 */
[----:B------:R-:W-:Y:S01]  /*5ae0*/  CS2R R88, SRZ ;  /* 0x0000000000587805 */ /* 0x000fe2000001ff00 */
[----:B------:R-:W-:Y:S01]  /*5af0*/  IMAD.U32 R84, RZ, RZ, UR4 ;  /* 0x00000004ff547e24 */ /* 0x000fe2000f8e00ff */
[----:B------:R-:W-:Y:S01]  /*5b00*/  LOP3.LUT R94, R94, 0x4, RZ, 0xc0, !PT ;  /* 0x000000045e5e7812 */ /* 0x000fe200078ec0ff */
[----:B------:R-:W4:Y:S01]  /*5b10*/  LDCU UR60, c[0x0][0x370] ;  /* 0x00006e00ff3c77ac */ /* 0x000f220008000800 */
[----:B------:R-:W4:Y:S02]  /*5b20*/  LDS R0, [UR44+0x140] ;  /* 0x0001402cff007984 */ /* 0x000f240008000800 */
[----:B------:R-:W-:Y:S01]  /*5b30*/  LEA R93, R93, R84, 0x1 ;  /* 0x000000545d5d7211 */ /* 0x000fe200078e08ff */
[----:B------:R-:W1:Y:S01]  /*5b40*/  LDCU UR43, c[0x0][0xb0c] ;  /* 0x00016180ff2b77ac */ /* 0x000e620008000800 */
[----:B--2---:R-:W-:Y:S01]  /*5b50*/  IMAD.U32 R97, RZ, RZ, UR6 ;  /* 0x00000006ff617e24 */ /* 0x004fe2000f8e00ff */
[----:B------:R-:W-:Y:S02]  /*5b60*/  MOV R96, UR7 ;  /* 0x0000000700607c02 */ /* 0x000fe40008000f00 */
[--C-:B------:R-:W-:Y:S01]  /*5b70*/  IMAD R92, R92, -0x10, R93.reuse ;  /* 0xfffffff05c5c7824 */ /* 0x100fe200078e025d */
[----:B------:R-:W2:Y:S01]  /*5b80*/  LDCU UR39, c[0x0][0xb30] ;  /* 0x00016600ff2777ac */ /* 0x000ea20008000800 */
[----:B------:R-:W-:Y:S01]  /*5b90*/  IMAD R91, R94, -0x10, R93 ;  /* 0xfffffff05e5b7824 */ /* 0x000fe200078e025d */
[----:B------:R-:W1:Y:S01]  /*5ba0*/  LDCU.64 UR54, c[0x0][0x888] ;  /* 0x00011100ff3677ac */ /* 0x000e620008000a00 */
[----:B------:R-:W1:Y:S01]  /*5bb0*/  LDCU.64 UR40, c[0x0][0xb28] ;  /* 0x00016500ff2877ac */ /* 0x000e620008000a00 */
[----:B------:R-:W1:Y:S01]  /*5bc0*/  LDCU.128 UR56, c[0x0][0xb10] ;  /* 0x00016200ff3877ac */ /* 0x000e620008000c00 */
[----:B------:R-:W1:Y:S01]  /*5bd0*/  LDCU UR53, c[0x0][0x374] ;  /* 0x00006e80ff3577ac */ /* 0x000e620008000800 */
[----:B------:R-:W-:Y:S01]  /*5be0*/  UMOV UR52, URZ ;  /* 0x000000ff00347c82 */ /* 0x000fe20008000000 */
[----:B------:R-:W-:Y:S01]  /*5bf0*/  UMOV UR46, URZ ;  /* 0x000000ff002e7c82 */ /* 0x000fe20008000000 */
[----:B-1234-:R-:W-:-:S07]  /*5c00*/  IMAD.IADD R37, R0, 0x1, R37 ;  /* 0x0000000100257824 */ /* 0x01efce00078e0225 */
.L_x_146:
[----:B------:R-:W-:Y:S02]  /*5c10*/  LEA R3, R86, UR44, 0x3 ;  /* 0x0000002c56037c11 */ /* 0x000fe4000f8e18ff */
[----:B------:R-:W-:Y:S02]  /*5c20*/  SHF.L.U32 R0, R88, 0x1f, RZ ;  /* 0x0000001f58007819 */ /* 0x000fe400000006ff */
[----:B------:R-:W-:Y:S02]  /*5c30*/  LEA R5, R86, UR44, 0x4 ;  /* 0x0000002c56057c11 */ /* 0x000fe4000f8e20ff */
[----:B-1----:R-:W1:Y:S02]  /*5c40*/  SYNCS.PHASECHK.TRANS64.TRYWAIT P0, [R3+URZ+0x90], R0 ;  /* 0x00009000030075a7 */ /* 0x002e6400080011ff */
[----:B-12---:R-:W-:Y:S05]  /*5c50*/  @!P0 BRA `(.L_x_103) ;  /* 0x0000004c003c8947 */ /* 0x006fea0003800000 */
.L_x_197:
        /* <DEDUP_REMOVED lines=11> */
[----:B------:R-:W-:Y:S01]  /*5d10*/  PLOP3.LUT P0, PT, PT, PT, UP1, 0x80, 0x8 ;  /* 0x000000000008781c */ /* 0x000fe20003f0f018 */
[----:B------:R-:W-:Y:S11]  /*5d20*/  UP2UR UR62, UPR, URZ, 0x2 ;  /* 0x00000002ff3e7883 */ /* 0x000ff60008000000 */
[----:B------:R-:W-:Y:S01]  /*5d30*/  @!UPT UIADD3 URZ, UPT, UPT, URZ, URZ, URZ ;  /* 0x000000fffffff290 */ /* 0x000fe2000fffe0ff */
[----:B-1----:R-:W-:Y:S02]  /*5d40*/  @P0 SHF.R.U32.HI R0, RZ, 0x10, R5 ;  /* 0x00000010ff000819 */ /* 0x002fe40000011605 */
        /* <DEDUP_REMOVED lines=12> */
[----:B------:R-:W2:Y:S01]  /*5e10*/  LDCU UR12, c[0x0][0xb20] ;  /* 0x00016400ff0c77ac */ /* 0x000ea20008000800 */
[----:B------:R-:W-:Y:S02]  /*5e20*/  UIMAD.WIDE.U32 UR4, UR53, UR59, URZ ;  /* 0x0000003b350472a5 */ /* 0x000fe4000f8e00ff */
[----:B------:R-:W-:Y:S02]  /*5e30*/  UIMAD.WIDE.U32 UR6, UR60, UR56, URZ ;  /* 0x000000383c0672a5 */ /* 0x000fe4000f8e00ff */
[----:B------:R-:W-:Y:S02]  /*5e40*/  UISETP.NE.AND UP0, UPT, UR58, 0x1, UPT ;  /* 0x000000013a00788c */ /* 0x000fe4000bf05270 */
[----:B------:R-:W-:Y:S02]  /*5e50*/  UIMAD.WIDE.U32 UR8, UR37, UR59, URZ ;  /* 0x0000003b250872a5 */ /* 0x000fe4000f8e00ff */
[----:B------:R-:W-:Y:S02]  /*5e60*/  UIMAD.WIDE.U32 UR10, UR38, UR56, URZ ;  /* 0x00000038260a72a5 */ /* 0x000fe4000f8e00ff */
[----:B------:R-:W-:Y:S02]  /*5e70*/  UISETP.NE.AND UP1, UPT, UR43, 0x1, UPT ;  /* 0x000000012b00788c */ /* 0x000fe4000bf25270 */
[----:B------:R-:W-:Y:S01]  /*5e80*/  UISETP.NE.AND UP2, UPT, UR42, 0x1, UPT ;  /* 0x000000012a00788c */ /* 0x000fe2000bf45270 */
[----:B------:R-:W-:Y:S02]  /*5e90*/  UMOV UR4, UR5 ;  /* 0x0000000500047c82 */ /* 0x000fe40008000000 */
[----:B--2---:R-:W-:Y:S03]  /*5ea0*/  USHF.R.U32.HI UR5, URZ, UR12, UR4 ;  /* 0x0000000cff057299 */ /* 0x004fe60008011604 */
[----:B------:R-:W-:Y:S02]  /*5eb0*/  UMOV UR4, UR7 ;  /* 0x0000000700047c82 */ /* 0x000fe40008000000 */
[----:B------:R-:W-:Y:S02]  /*5ec0*/  USHF.R.U32.HI UR7, URZ, UR57, UR4 ;  /* 0x00000039ff077299 */ /* 0x000fe40008011604 */
[----:B------:R-:W-:Y:S02]  /*5ed0*/  USEL UR4, UR53, UR5, !UP0 ;  /* 0x0000000535047287 */ /* 0x000fe4000c000000 */
[----:B------:R-:W-:Y:S01]  /*5ee0*/  USEL UR7, UR60, UR7, !UP1 ;  /* 0x000000073c077287 */ /* 0x000fe2000c800000 */
[----:B------:R-:W-:Y:S01]  /*5ef0*/  UMOV UR5, UR9 ;  /* 0x0000000900057c82 */ /* 0x000fe20008000000 */
[----:B------:R-:W-:Y:S02]  /*5f00*/  UIMAD.WIDE.U32 UR8, UR4, UR40, URZ ;  /* 0x00000028040872a5 */ /* 0x000fe4000f8e00ff */
[----:B------:R-:W-:Y:S03]  /*5f10*/  USHF.R.U32.HI UR6, URZ, UR12, UR5 ;  /* 0x0000000cff067299 */ /* 0x000fe60008011605 */
[----:B------:R-:W-:Y:S01]  /*5f20*/  UMOV UR5, UR11 ;  /* 0x0000000b00057c82 */ /* 0x000fe20008000000 */
[----:B------:R-:W-:Y:S02]  /*5f30*/  UIMAD.WIDE.U32 UR10, UR7, UR40, URZ ;  /* 0x00000028070a72a5 */ /* 0x000fe4000f8e00ff */
[----:B------:R-:W-:Y:S02]  /*5f40*/  USHF.R.U32.HI UR12, URZ, UR57, UR5 ;  /* 0x00000039ff0c7299 */ /* 0x000fe40008011605 */
[----:B------:R-:W-:Y:S01]  /*5f50*/  USEL UR6, UR37, UR6, !UP0 ;  /* 0x0000000625067287 */ /* 0x000fe2000c000000 */
[----:B------:R-:W-:Y:S02]  /*5f60*/  UMOV UR5, UR9 ;  /* 0x0000000900057c82 */ /* 0x000fe40008000000 */
[----:B------:R-:W-:Y:S01]  /*5f70*/  UMOV UR10, UR11 ;  /* 0x0000000b000a7c82 */ /* 0x000fe20008000000 */
[----:B------:R-:W-:Y:S02]  /*5f80*/  @UP2 USHF.R.U32.HI UR4, URZ, UR41, UR5 ;  /* 0x00000029ff042299 */ /* 0x000fe40008011605 */
[----:B------:R-:W-:Y:S02]  /*5f90*/  @UP2 USHF.R.U32.HI UR7, URZ, UR41, UR10 ;  /* 0x00000029ff072299 */ /* 0x000fe4000801160a */
[----:B------:R-:W-:Y:S02]  /*5fa0*/  UIMAD UR4, UR42, UR4, URZ ;  /* 0x000000042a0472a4 */ /* 0x000fe4000f8e02ff */
[----:B------:R-:W-:Y:S02]  /*5fb0*/  UIMAD.WIDE.U32 UR10, UR6, UR40, URZ ;  /* 0x00000028060a72a5 */ /* 0x000fe4000f8e00ff */
[----:B------:R-:W-:Y:S02]  /*5fc0*/  USEL UR5, UR38, UR12, !UP1 ;  /* 0x0000000c26057287 */ /* 0x000fe4000c800000 */
[----:B------:R-:W-:Y:S02]  /*5fd0*/  UIMAD UR8, UR42, UR7, URZ ;  /* 0x000000072a0872a4 */ /* 0x000fe4000f8e02ff */
[----:B------:R-:W-:Y:S03]  /*5fe0*/  UISETP.GE.AND UP0, UPT, UR6, UR4, UPT ;  /* 0x000000040600728c */ /* 0x000fe6000bf06270 */
[----:B------:R-:W-:Y:S01]  /*5ff0*/  UMOV UR4, UR11 ;  /* 0x0000000b00047c82 */ /* 0x000fe20008000000 */
[----:B------:R-:W-:Y:S02]  /*6000*/  UISETP.GE.OR UP0, UPT, UR5, UR8, UP0 ;  /* 0x000000080500728c */ /* 0x000fe40008706670 */
[----:B------:R-:W-:Y:S02]  /*6010*/  USHF.R.U32.HI UR4, URZ, UR41, UR4 ;  /* 0x00000029ff047299 */ /* 0x000fe40008011604 */
[----:B------:R-:W-:Y:S02]  /*6020*/  UIMAD.WIDE.U32 UR8, UR5, UR40, URZ ;  /* 0x00000028050872a5 */ /* 0x000fe4000f8e00ff */
[----:B------:R-:W-:Y:S02]  /*6030*/  USEL UR11, UR6, UR4, !UP2 ;  /* 0x00000004060b7287 */ /* 0x000fe4000d000000 */
[----:B------:R-:W-:Y:S02]  /*6040*/  UIADD3 UR8, UPT, UPT, -UR5, URZ, URZ ;  /* 0x000000ff05087290 */ /* 0x000fe4000fffe1ff */
[----:B------:R-:W-:Y:S01]  /*6050*/  UIADD3 UR10, UPT, UPT, -UR11, URZ, URZ ;  /* 0x000000ff0b0a7290 */ /* 0x000fe2000fffe1ff */
[----:B------:R-:W-:Y:S01]  /*6060*/  @!UP0 UMOV UR4, UR9 ;  /* 0x0000000900048c82 */ /* 0x000fe20008000000 */
[----:B------:R-:W-:Y:S02]  /*6070*/  UIADD3 UR9, UPT, UPT, -UR6, URZ, URZ ;  /* 0x000000ff06097290 */ /* 0x000fe4000fffe1ff */
[----:B------:R-:W-:Y:S02]  /*6080*/  @!UP0 USHF.R.U32.HI UR4, URZ, UR41, UR4 ;  /* 0x00000029ff048299 */ /* 0x000fe40008011604 */
[----:B------:R-:W-:Y:S02]  /*6090*/  UIMAD UR10, UR42, UR10, UR6 ;  /* 0x0000000a2a0a72a4 */ /* 0x000fe4000f8e0206 */
[----:B------:R-:W-:Y:S04]  /*60a0*/  @!UP0 USEL UR4, UR5, UR4, !UP2 ;  /* 0x0000000405048287 */ /* 0x000fe8000d000000 */
[----:B------:R-:W-:Y:S02]  /*60b0*/  @!UP0 UIMAD UR10, UR7, UR10, UR4 ;  /* 0x0000000a070a82a4 */ /* 0x000fe4000f8e0204 */
[----:B------:R-:W-:Y:S02]  /*60c0*/  @!UP0 UIADD3 UR11, UPT, UPT, UR11, -UR4, URZ ;  /* 0x800000040b0b8290 */ /* 0x000fe4000fffe0ff */
[----:B------:R-:W-:Y:S02]  /*60d0*/  UIMAD UR7, UR43, UR8, UR38 ;  /* 0x000000082b0772a4 */ /* 0x000fe4000f8e0226 */
[----:B------:R-:W-:Y:S02]  /*60e0*/  @!UP0 UIMAD UR6, UR11, UR42, UR5 ;  /* 0x0000002a0b0682a4 */ /* 0x000fe4000f8e0205 */
[----:B------:R-:W-:Y:S01]  /*60f0*/  UIMAD UR4, UR58, UR9, UR37 ;  /* 0x000000093a0472a4 */ /* 0x000fe2000f8e0225 */
[----:B------:R-:W-:Y:S02]  /*6100*/  @!UP0 UMOV UR5, UR10 ;  /* 0x0000000a00058c82 */ /* 0x000fe40008000000 */
[----:B------:R-:W-:Y:S02]  /*6110*/  UIMAD UR38, UR5, UR43, UR7 ;  /* 0x0000002b052672a4 */ /* 0x000fe4000f8e0207 */
[----:B------:R-:W-:Y:S11]  /*6120*/  UIMAD UR37, UR6, UR58, UR4 ;  /* 0x0000003a062572a4 */ /* 0x000ff6000f8e0204 */
[----:B------:R-:W-:Y:S01]  /*6130*/  @!UPT UIADD3 URZ, UPT, UPT, URZ, URZ, URZ ;  /* 0x000000fffffff290 */ /* 0x000fe2000fffe0ff */
.L_x_104:
[----:B------:R-:W-:Y:S01]  /*6140*/  UISETP.NE.AND UP0, UPT, UR39, 0x1, UPT ;  /* 0x000000012700788c */ /* 0x000fe2000bf05270 */
[----:B------:R-:W-:Y:S01]  /*6150*/  LOP3.LUT P0, RZ, R84, 0x1b0, RZ, 0xc0, !PT ;  /* 0x000001b054ff7812 */ /* 0x000fe2000780c0ff */
[----:B------:R-:W-:Y:S01]  /*6160*/  USHF.L.U32 UR50, UR24, 0x7, URZ ;  /* 0x0000000718327899 */ /* 0x000fe200080006ff */
[----:B------:R-:W-:Y:S01]  /*6170*/  BSSY.RECONVERGENT B6, `(.L_x_105) ;  /* 0x0000034000067945 */ /* 0x000fe20003800200 */
[----:B------:R-:W-:Y:S01]  /*6180*/  USHF.L.U32 UR49, UR28, 0x7, URZ ;  /* 0x000000071c317899 */ /* 0x000fe200080006ff */
[----:B------:R-:W-:Y:S06]  /*6190*/  IADD3 R86, PT, PT, R86, 0x1, RZ ;  /* 0x0000000156567810 */ /* 0x000fec0007ffe0ff */
[----:B------:R-:W2:Y:S01]  /*61a0*/  @!UP0 LDCU.128 UR12, c[0x0][0xb10] ;  /* 0x00016200ff0c87ac */ /* 0x000ea20008000c00 */
[----:B------:R-:W3:Y:S01]  /*61b0*/  @!UP0 LDCU UR5, c[0x0][0xb0c] ;  /* 0x00016180ff0587ac */ /* 0x000ee20008000800 */
[----:B------:R-:W4:Y:S01]  /*61c0*/  @!UP0 LDCU UR10, c[0x0][0xb20] ;  /* 0x00016400ff0a87ac */ /* 0x000f220008000800 */
[----:B--2---:R-:W-:Y:S02]  /*61d0*/  UIMAD.WIDE.U32 UR8, UR38, UR12, URZ ;  /* 0x0000000c260872a5 */ /* 0x004fe4000f8e00ff */
[----:B------:R-:W-:Y:S02]  /*61e0*/  UIMAD.WIDE.U32 UR6, UR37, UR15, URZ ;  /* 0x0000000f250672a5 */ /* 0x000fe4000f8e00ff */
[----:B------:R-:W-:Y:S03]  /*61f0*/  @!UP0 UISETP.NE.AND UP1, UPT, UR14, 0x1, UPT ;  /* 0x000000010e00888c */ /* 0x000fe6000bf25270 */
[----:B------:R-:W-:Y:S01]  /*6200*/  @!UP0 UMOV UR4, UR9 ;  /* 0x0000000900048c82 */ /* 0x000fe20008000000 */
[----:B---3--:R-:W-:Y:S02]  /*6210*/  @!UP0 UISETP.NE.AND UP2, UPT, UR5, 0x1, UPT ;  /* 0x000000010500888c */ /* 0x008fe4000bf45270 */
[----:B------:R-:W-:Y:S01]  /*6220*/  @!UP0 USHF.R.U32.HI UR4, URZ, UR13, UR4 ;  /* 0x0000000dff048299 */ /* 0x000fe20008011604 */
[----:B------:R-:W-:Y:S02]  /*6230*/  @!UP0 UMOV UR6, UR7 ;  /* 0x0000000700068c82 */ /* 0x000fe40008000000 */
[----:B----4-:R-:W-:Y:S02]  /*6240*/  @!UP0 USHF.R.U32.HI UR6, URZ, UR10, UR6 ;  /* 0x0000000aff068299 */ /* 0x010fe40008011606 */
[----:B------:R-:W-:Y:S02]  /*6250*/  @!UP0 USEL UR7, UR38, UR4, !UP2 ;  /* 0x0000000426078287 */ /* 0x000fe4000d000000 */
[----:B------:R-:W-:Y:S04]  /*6260*/  @!UP0 USEL UR6, UR37, UR6, !UP1 ;  /* 0x0000000625068287 */ /* 0x000fe8000c800000 */
[----:B------:R-:W-:Y:S02]  /*6270*/  @!UP0 UIADD3 UR4, UPT, UPT, -UR7, UR6, URZ ;  /* 0x0000000607048290 */ /* 0x000fe4000fffe1ff */
[----:B------:R-:W-:Y:S02]  /*6280*/  @!UP0 UIADD3 UR6, UPT, UPT, UR7, -UR6, URZ ;  /* 0x8000000607068290 */ /* 0x000fe4000fffe0ff */
[----:B------:R-:W-:Y:S02]  /*6290*/  @!UP0 UIMAD UR38, UR4, UR5, UR38 ;  /* 0x00000005042682a4 */ /* 0x000fe4000f8e0226 */
[----:B------:R-:W-:Y:S01]  /*62a0*/  @!UP0 UIMAD UR37, UR6, UR14, UR37 ;  /* 0x0000000e062582a4 */ /* 0x000fe2000f8e0225 */
[----:B------:R-:W-:Y:S11]  /*62b0*/  @!P0 BRA `(.L_x_106) ;  /* 0x00000000007c8947 */ /* 0x000ff60003800000 */
[----:B------:R-:W2:Y:S01]  /*62c0*/  LDCU.64 UR8, c[0x4][0x80] ;  /* 0x01001000ff0877ac */ /* 0x000ea20008000a00 */
[----:B------:R-:W-:Y:S01]  /*62d0*/  MOV R2, 0x0 ;  /* 0x0000000000027802 */ /* 0x000fe20000000f00 */
[----:B------:R-:W-:Y:S02]  /*62e0*/  HFMA2 R12, -RZ, RZ, 0, 5.9604644775390625e-08 ;  /* 0x00000001ff0c7431 */ /* 0x000fe400000001ff */
[----:B------:R-:W-:Y:S01]  /*62f0*/  IMAD.MOV.U32 R8, RZ, RZ, 0x70 ;  /* 0x00000070ff087424 */ /* 0x000fe200078e00ff */
[----:B------:R3:W4:Y:S01]  /*6300*/  LDC.64 R14, c[0x4][R2] ;  /* 0x01000000020e7b82 */ /* 0x0007220000000a00 */
[----:B------:R-:W1:Y:S01]  /*6310*/  LDCU.64 UR6, c[0x4][0x88] ;  /* 0x01001100ff0677ac */ /* 0x000e620008000a00 */
[----:B------:R-:W-:Y:S01]  /*6320*/  IMAD.MOV.U32 R13, RZ, RZ, RZ ;  /* 0x000000ffff0d7224 */ /* 0x000fe200078e00ff */
[----:B------:R-:W1:Y:S01]  /*6330*/  LDCU.64 UR4, c[0x4][0x8] ;  /* 0x01000100ff0477ac */ /* 0x000e620008000a00 */
[----:B--2---:R-:W-:Y:S01]  /*6340*/  MOV R5, UR9 ;  /* 0x0000000900057c02 */ /* 0x004fe20008000f00 */
[----:B------:R-:W-:Y:S01]  /*6350*/  IMAD.U32 R4, RZ, RZ, UR8 ;  /* 0x00000008ff047e24 */ /* 0x000fe2000f8e00ff */
[----:B-1----:R-:W-:Y:S01]  /*6360*/  MOV R7, UR7 ;  /* 0x0000000700077c02 */ /* 0x002fe20008000f00 */
[----:B------:R-:W-:Y:S01]  /*6370*/  IMAD.U32 R6, RZ, RZ, UR6 ;  /* 0x00000006ff067e24 */ /* 0x000fe2000f8e00ff */
[----:B------:R-:W-:Y:S01]  /*6380*/  MOV R11, UR5 ;  /* 0x00000005000b7c02 */ /* 0x000fe20008000f00 */
[----:B------:R-:W-:Y:S02]  /*6390*/  IMAD.U32 R10, RZ, RZ, UR4 ;  /* 0x00000004ff0a7e24 */ /* 0x000fe4000f8e00ff */
[----:B------:R-:W-:Y:S07]  /*63a0*/  LEPC R20, `(.L_x_107) ;  /* 0x000000001014794e */ /* 0x000fee0000000000 */
[----:B---345:R-:W-:Y:S05]  /*63b0*/  CALL.ABS.NOINC R14 ;  /* 0x000000000e007343 */ /* 0x038fea0003c00000 */
.L_x_107:
[----:B------:R-:W1:Y:S01]  /*63c0*/  LDCU.64 UR8, c[0x4][0x80] ;  /* 0x01001000ff0877ac */ /* 0x000e620008000a00 */
[----:B------:R-:W2:Y:S01]  /*63d0*/  LDC.64 R2, c[0x4][R2] ;  /* 0x0100000002027b82 */ /* 0x000ea20000000a00 */
[----:B------:R-:W-:Y:S02]  /*63e0*/  HFMA2 R12, -RZ, RZ, 0, 5.9604644775390625e-08 ;  /* 0x00000001ff0c7431 */ /* 0x000fe400000001ff */
[----:B------:R-:W-:Y:S02]  /*63f0*/  IMAD.MOV.U32 R8, RZ, RZ, 0x70 ;  /* 0x00000070ff087424 */ /* 0x000fe400078e00ff */
[----:B------:R-:W-:Y:S01]  /*6400*/  IMAD.MOV.U32 R13, RZ, RZ, RZ ;  /* 0x000000ffff0d7224 */ /* 0x000fe200078e00ff */
[----:B------:R-:W3:Y:S01]  /*6410*/  LDCU.64 UR6, c[0x4][0x88] ;  /* 0x01001100ff0677ac */ /* 0x000ee20008000a00 */
[----:B------:R-:W4:Y:S01]  /*6420*/  LDCU.64 UR4, c[0x4][0x8] ;  /* 0x01000100ff0477ac */ /* 0x000f220008000a00 */
[----:B-1----:R-:W-:Y:S02]  /*6430*/  MOV R4, UR8 ;  /* 0x0000000800047c02 */ /* 0x002fe40008000f00 */
[----:B------:R-:W-:Y:S02]  /*6440*/  MOV R5, UR9 ;  /* 0x0000000900057c02 */ /* 0x000fe40008000f00 */
[----:B---3--:R-:W-:Y:S01]  /*6450*/  MOV R7, UR7 ;  /* 0x0000000700077c02 */ /* 0x008fe20008000f00 */
[----:B------:R-:W-:Y:S01]  /*6460*/  IMAD.U32 R6, RZ, RZ, UR6 ;  /* 0x00000006ff067e24 */ /* 0x000fe2000f8e00ff */
[----:B----4-:R-:W-:Y:S01]  /*6470*/  MOV R11, UR5 ;  /* 0x00000005000b7c02 */ /* 0x010fe20008000f00 */
[----:B------:R-:W-:Y:S02]  /*6480*/  IMAD.U32 R10, RZ, RZ, UR4 ;  /* 0x00000004ff0a7e24 */ /* 0x000fe4000f8e00ff */
[----:B------:R-:W-:Y:S07]  /*6490*/  LEPC R20, `(.L_x_106) ;  /* 0x000000001014794e */ /* 0x000fee0000000000 */
[----:B--2---:R-:W-:Y:S05]  /*64a0*/  CALL.ABS.NOINC R2 ;  /* 0x0000000002007343 */ /* 0x004fea0003c00000 */
.L_x_106:
[----:B------:R-:W-:Y:S05]  /*64b0*/  BSYNC.RECONVERGENT B6 ;  /* 0x0000000000067941 */ /* 0x000fea0003800200 */
.L_x_105:
[----:B------:R-:W-:Y:S02]  /*64c0*/  R2UR UR6, R83 ;  /* 0x00000000530672ca */ /* 0x000fe400000e0000 */
[----:B------:R-:W-:Y:S02]  /*64d0*/  R2UR UR5, R97 ;  /* 0x00000000610572ca */ /* 0x000fe400000e0000 */
[----:B------:R-:W-:Y:S02]  /*64e0*/  R2UR UR4, R96 ;  /* 0x00000000600472ca */ /* 0x000fe400000e0000 */
[----:B------:R-:W-:Y:S02]  /*64f0*/  ISETP.NE.U32.AND P4, PT, R78, RZ, PT ;  /* 0x000000ff4e00720c */ /* 0x000fe40003f85070 */
[----:B------:R-:W-:Y:S02]  /*6500*/  ISETP.NE.U32.AND P2, PT, RZ, UR54, PT ;  /* 0x00000036ff007c0c */ /* 0x000fe4000bf45070 */
[----:B------:R-:W-:Y:S02]  /*6510*/  ISETP.NE.AND.EX P4, PT, R79, RZ, PT, P4 ;  /* 0x000000ff4f00720c */ /* 0x000fe40003f85340 */
[----:B------:R-:W-:Y:S01]  /*6520*/  ISETP.NE.AND.EX P2, PT, RZ, UR55, PT, P2 ;  /* 0x00000037ff007c0c */ /* 0x000fe2000bf45320 */
[----:B------:R-:W-:Y:S02]  /*6530*/  UISETP.NE.AND UP2, UPT, UR6, URZ, UPT ;  /* 0x000000ff0600728c */ /* 0x000fe4000bf45270 */
[----:B------:R-:W-:Y:S04]  /*6540*/  UISETP.NE.U32.AND UP0, UPT, UR5, URZ, UPT ;  /* 0x000000ff0500728c */ /* 0x000fe8000bf05070 */
[----:B------:R-:W-:Y:S01]  /*6550*/  UISETP.NE.AND.EX UP1, UPT, UR4, URZ, UPT, UP0 ;  /* 0x000000ff0400728c */ /* 0x000fe2000bf25300 */
[----:B------:R-:W-:Y:S01]  /*6560*/  PLOP3.LUT P1, PT, PT, PT, UP2, 0x80, 0x8 ;  /* 0x000000000008781c */ /* 0x000fe20003f2f028 */
[----:B------:R-:W-:Y:S03]  /*6570*/  UPLOP3.LUT UP0, UPT, UPT, UPT, UPT, 0x40, 0x4 ;  /* 0x000000000004789c */ /* 0x000fe60003f0e870 */
[----:B------:R-:W-:Y:S06]  /*6580*/  @UP2 UPLOP3.LUT UP0, UPT, UPT, UPT, UP1, 0x80, 0x8 ;  /* 0x000000000008289c */ /* 0x000fec0003f0f010 */
[----:B------:R-:W-:Y:S01]  /*6590*/  PLOP3.LUT P0, PT, PT, PT, UP0, 0x80, 0x8 ;  /* 0x000000000008781c */ /* 0x000fe20003f0f008 */
[----:B------:R-:W-:Y:S01]  /*65a0*/  @!UPT UIADD3 URZ, UPT, UPT, URZ, URZ, URZ ;  /* 0x000000fffffff290 */ /* 0x000fe2000fffe0ff */
[----:B------:R-:W-:Y:S11]  /*65b0*/  BRA.U !UP1, `(.L_x_108) ;  /* 0x0000000109407547 */ /* 0x000ff6000b800000 */
[----:B------:R-:W-:Y:S01]  /*65c0*/  UISETP.NE.U32.AND UP0, UPT, UR54, URZ, UPT ;  /* 0x000000ff3600728c */ /* 0x000fe2000bf05070 */
[----:B------:R-:W-:Y:S01]  /*65d0*/  R2UR UR6, R97 ;  /* 0x00000000610672ca */ /* 0x000fe200000e0000 */
[----:B------:R-:W2:Y:S01]  /*65e0*/  LDCU.64 UR8, c[0x0][0x358] ;  /* 0x00006b00ff0877ac */ /* 0x000ea20008000a00 */
[----:B------:R-:W-:Y:S02]  /*65f0*/  HFMA2 R80, -RZ, RZ, 0, 5.9604644775390625e-08 ;  /* 0x00000001ff507431 */ /* 0x000fe400000001ff */
[----:B-1----:R-:W-:Y:S01]  /*6600*/  IMAD.MOV.U32 R0, RZ, RZ, 0x1 ;  /* 0x00000001ff007424 */ /* 0x002fe200078e00ff */
[----:B------:R-:W-:Y:S06]  /*6610*/  UISETP.NE.AND.EX UP0, UPT, UR55, URZ, UPT, UP0 ;  /* 0x000000ff3700728c */ /* 0x000fec000bf05300 */
[----:B------:R-:W-:Y:S05]  /*6620*/  PLOP3.LUT P3, PT, PT, PT, UP0, 0x80, 0x8 ;  /* 0x000000000008781c */ /* 0x000fea0003f6f008 */
[----:B------:R-:W1:Y:S01]  /*6630*/  @UP0 LDCU.64 UR4, c[0x0][0x888] ;  /* 0x00011100ff0407ac */ /* 0x000e620008000a00 */
[----:B------:R-:W-:Y:S07]  /*6640*/  @UP0 UIMAD UR6, UR36, UR6, URZ ;  /* 0x00000006240602a4 */ /* 0x000fee000f8e02ff */
[----:B------:R-:W-:Y:S01]  /*6650*/  @!P3 PRMT R80, R0, 0x7610, R80 ;  /* 0x000076100050b816 */ /* 0x000fe20000000050 */
[----:B-1----:R-:W-:Y:S06]  /*6660*/  @UP0 UIMAD.WIDE UR4, UR6, 0x4, UR4 ;  /* 0x00000004060408a5 */ /* 0x002fec000f8e0204 */
[----:B------:R-:W-:Y:S02]  /*6670*/  IMAD.U32 R2, RZ, RZ, UR4 ;  /* 0x00000004ff027e24 */ /* 0x000fe4000f8e00ff */
[----:B------:R-:W-:Y:S03]  /*6680*/  IMAD.U32 R3, RZ, RZ, UR5 ;  /* 0x00000005ff037e24 */ /* 0x000fe6000f8e00ff */
[----:B------:R-:W1:Y:S02]  /*6690*/  @!UP0 LDCU UR4, c[0x0][0x880] ;  /* 0x00011000ff0487ac */ /* 0x000e640008000800 */
[----:B--2--5:R2:W5:Y:S02]  /*66a0*/  @P3 LDG.E R41, desc[UR8][R2.64] ;  /* 0x0000000802293981 */ /* 0x024564000c1e1900 */
[----:B-12---:R-:W-:Y:S02]  /*66b0*/  @!P3 MOV R41, UR4 ;  /* 0x000000040029bc02 */ /* 0x006fe40008000f00 */
.L_x_108:
[----:B------:R-:W-:Y:S05]  /*66c0*/  @!P4 BRA `(.L_x_109) ;  /* 0x000000000024c947 */ /* 0x000fea0003800000 */
[----:B------:R-:W-:Y:S01]  /*66d0*/  ISETP.NE.U32.AND P3, PT, R76, RZ, PT ;  /* 0x000000ff4c00720c */ /* 0x000fe20003f65070 */
[----:B------:R-:W2:Y:S03]  /*66e0*/  LDCU.64 UR4, c[0x0][0x358] ;  /* 0x00006b00ff0477ac */ /* 0x000ea60008000a00 */
[----:B------:R-:W-:Y:S11]  /*66f0*/  ISETP.NE.AND.EX P3, PT, R77, RZ, PT, P3 ;  /* 0x000000ff4d00720c */ /* 0x000ff60003f65330 */
[----:B------:R-:W-:Y:S02]  /*6700*/  @!UPT UIADD3 URZ, UPT, UPT, URZ, URZ, URZ ;  /* 0x000000fffffff290 */ /* 0x000fe4000fffe0ff */
[----:B------:R-:W3:Y:S01]  /*6710*/  @P3 LDC.64 R2, c[0x0][0x8a8] ;  /* 0x00022a00ff023b82 */ /* 0x000ee20000000a00 */
[----:B-1----:R-:W-:Y:S04]  /*6720*/  @P3 IMAD R0, R78, UR36, RZ ;  /* 0x000000244e003c24 */ /* 0x002fe8000f8e02ff */
[----:B---3--:R-:W-:Y:S05]  /*6730*/  @P3 IMAD.WIDE R2, R0, 0x4, R2 ;  /* 0x0000000400023825 */ /* 0x008fea00078e0202 */
[----:B--2--5:R2:W5:Y:S02]  /*6740*/  @P3 LDG.E R38, desc[UR4][R2.64] ;  /* 0x0000000402263981 */ /* 0x024564000c1e1900 */
[----:B--2---:R-:W3:Y:S02]  /*6750*/  @!P3 LDC R38, c[0x0][0x8a0] ;  /* 0x00022800ff26bb82 */ /* 0x004ee40000000800 */
.L_x_109:
[----:B-----5:R-:W-:Y:S01]  /*6760*/  FSETP.NEU.AND P3, PT, R41, RZ, PT ;  /* 0x000000ff2900720b */ /* 0x020fe20003f6d000 */
[----:B------:R-:W-:Y:S01]  /*6770*/  BSSY B1, `(.L_x_110) ;  /* 0x0000039000017945 */ /* 0x000fe20003800000 */
[----:B------:R-:W-:Y:S01]  /*6780*/  SEL R3, RZ, 0xffffffff, P2 ;  /* 0xffffffffff037807 */ /* 0x000fe20001000000 */
[----:B------:R-:W-:Y:S01]  /*6790*/  IMAD.MOV.U32 R47, RZ, RZ, 0x1 ;  /* 0x00000001ff2f7424 */ /* 0x000fe200078e00ff */
[----:B------:R-:W-:Y:S01]  /*67a0*/  @P1 LOP3.LUT P2, RZ, R80, 0xff, RZ, 0xc0, !PT ;  /* 0x000000ff50ff1812 */ /* 0x000fe2000784c0ff */
[----:B------:R-:W-:Y:S01]  /*67b0*/  IMAD R39, R36, 0x80, R37 ;  /* 0x0000008024277824 */ /* 0x000fe200078e0225 */
[----:B------:R-:W-:Y:S01]  /*67c0*/  @P1 SEL R2, RZ, 0xffffffff, P3 ;  /* 0xffffffffff021807 */ /* 0x000fe20001800000 */
[----:B------:R-:W-:Y:S01]  /*67d0*/  IMAD R87, R94, -0x10, R92 ;  /* 0xfffffff05e577824 */ /* 0x000fe200078e025c */
[----:B------:R-:W-:Y:S01]  /*67e0*/  LOP3.LUT R90, R90, 0x1, RZ, 0x3c, !PT ;  /* 0x000000015a5a7812 */ /* 0x000fe200078e3cff */
[----:B------:R-:W-:Y:S01]  /*67f0*/  IMAD.MOV.U32 R46, RZ, RZ, RZ ;  /* 0x000000ffff2e7224 */ /* 0x000fe200078e00ff */
[----:B------:R-:W-:Y:S02]  /*6800*/  @P0 SEL R2, R3, R2, !P2 ;  /* 0x0000000203020207 */ /* 0x000fe40005000000 */
[----:B------:R-:W-:Y:S02]  /*6810*/  CS2R R74, SRZ ;  /* 0x00000000004a7805 */ /* 0x000fe4000001ff00 */
[----:B------:R-:W-:Y:S02]  /*6820*/  LEA R99, R36, UR44, 0x3 ;  /* 0x0000002c24637c11 */ /* 0x000fe4000f8e18ff */
[----:B------:R-:W-:Y:S02]  /*6830*/  CS2R R72, SRZ ;  /* 0x0000000000487805 */ /* 0x000fe4000001ff00 */
[----:B------:R-:W-:Y:S02]  /*6840*/  @P1 LOP3.LUT R2, R2, 0x1, RZ, 0xc0, !PT ;  /* 0x0000000102021812 */ /* 0x000fe400078ec0ff */
[----:B------:R-:W-:Y:S02]  /*6850*/  CS2R R66, SRZ ;  /* 0x0000000000427805 */ /* 0x000fe4000001ff00 */
[----:B-1----:R-:W-:Y:S02]  /*6860*/  SHF.L.U32 R0, R89, 0x1f, RZ ;  /* 0x0000001f59007819 */ /* 0x002fe400000006ff */
[----:B------:R-:W-:Y:S02]  /*6870*/  CS2R R64, SRZ ;  /* 0x0000000000407805 */ /* 0x000fe4000001ff00 */
[----:B------:R-:W-:Y:S02]  /*6880*/  ISETP.NE.U32.OR P5, PT, R2, 0x1, !P1 ;  /* 0x000000010200780c */ /* 0x000fe40004fa5470 */
[----:B------:R-:W-:Y:S02]  /*6890*/  CS2R R58, SRZ ;  /* 0x00000000003a7805 */ /* 0x000fe4000001ff00 */
[----:B------:R-:W-:Y:S02]  /*68a0*/  PLOP3.LUT P2, PT, PT, PT, UP1, 0x80, 0x8 ;  /* 0x000000000008781c */ /* 0x000fe40003f4f018 */
[----:B------:R-:W-:Y:S02]  /*68b0*/  CS2R R56, SRZ ;  /* 0x0000000000387805 */ /* 0x000fe4000001ff00 */
[----:B------:R-:W-:Y:S02]  /*68c0*/  LOP3.LUT P4, R85, R80, 0xff, RZ, 0xc0, !PT ;  /* 0x000000ff50557812 */ /* 0x000fe4000788c0ff */
[----:B------:R-:W-:Y:S02]  /*68d0*/  CS2R R50, SRZ ;  /* 0x0000000000327805 */ /* 0x000fe4000001ff00 */
[----:B------:R-:W-:Y:S02]  /*68e0*/  SEL R2, RZ, 0xffffffff, P3 ;  /* 0xffffffffff027807 */ /* 0x000fe40001800000 */
[----:B------:R-:W-:Y:S02]  /*68f0*/  CS2R R48, SRZ ;  /* 0x0000000000307805 */ /* 0x000fe4000001ff00 */
[----:B------:R-:W-:Y:S02]  /*6900*/  P2R R98, PR, RZ, 0x20 ;  /* 0x00000020ff627803 */ /* 0x000fe40000000000 */
[----:B------:R-:W-:Y:S02]  /*6910*/  @P5 SHF.L.U32 R4, R90, 0x1f, RZ ;  /* 0x0000001f5a045819 */ /* 0x000fe400000006ff */
[----:B------:R-:W-:Y:S02]  /*6920*/  @P2 SEL R2, R3, R2, !P4 ;  /* 0x0000000203022207 */ /* 0x000fe40006000000 */
[----:B------:R-:W1:Y:S02]  /*6930*/  @P5 SYNCS.PHASECHK.TRANS64.TRYWAIT P1, [UR44+0x40], R4 ;  /* 0x00004004ff0055a7 */ /* 0x000e64000802112c */
[----:B------:R-:W-:Y:S04]  /*6940*/  LOP3.LUT R2, R2, 0x1, RZ, 0xc0, !PT ;  /* 0x0000000102027812 */ /* 0x000fe800078ec0ff */
[----:B------:R-:W-:Y:S04]  /*6950*/  ISETP.NE.U32.AND P2, PT, R2, 0x1, PT ;  /* 0x000000010200780c */ /* 0x000fe80003f45070 */
[----:B------:R-:W-:Y:S01]  /*6960*/  P2R R60, PR, RZ, 0x4 ;  /* 0x00000004ff3c7803 */ /* 0x000fe20000000000 */
[----:B------:R2:W4:Y:S01]  /*6970*/  SYNCS.PHASECHK.TRANS64.TRYWAIT P0, [R99+URZ+0xb0], R0 ;  /* 0x0000b000630075a7 */ /* 0x00052200080011ff */
[----:B-1----:R-:W-:Y:S01]  /*6980*/  @P5 SEL R47, RZ, 0x1, !P1 ;  /* 0x00000001ff2f5807 */ /* 0x002fe20004800000 */
[----:B--2---:R-:W-:Y:S06]  /*6990*/  @!P5 BRA `(.L_x_111) ;  /* 0x000000000058d947 */ /* 0x004fec0003800000 */
[----:B------:R-:W-:Y:S01]  /*69a0*/  IMAD.MOV.U32 R75, RZ, RZ, RZ ;  /* 0x000000ffff4b7224 */ /* 0x000fe200078e00ff */
[----:B------:R-:W-:Y:S01]  /*69b0*/  ISETP.NE.AND P1, PT, R47, RZ, PT ;  /* 0x000000ff2f00720c */ /* 0x000fe20003f25270 */
[----:B------:R-:W-:Y:S01]  /*69c0*/  BSSY B0, `(.L_x_112) ;  /* 0x000000c000007945 */ /* 0x000fe20003800000 */
[----:B------:R-:W-:Y:S02]  /*69d0*/  CS2R R50, SRZ ;  /* 0x0000000000327805 */ /* 0x000fe4000001ff00 */
[----:B------:R-:W-:Y:S02]  /*69e0*/  CS2R R48, SRZ ;  /* 0x0000000000307805 */ /* 0x000fe4000001ff00 */
[----:B------:R-:W-:Y:S02]  /*69f0*/  CS2R R58, SRZ ;  /* 0x00000000003a7805 */ /* 0x000fe4000001ff00 */
[----:B------:R-:W-:Y:S02]  /*6a00*/  CS2R R56, SRZ ;  /* 0x0000000000387805 */ /* 0x000fe4000001ff00 */
[----:B------:R-:W-:Y:S02]  /*6a10*/  CS2R R66, SRZ ;  /* 0x0000000000427805 */ /* 0x000fe4000001ff00 */
[----:B------:R-:W-:Y:S02]  /*6a20*/  CS2R R64, SRZ ;  /* 0x0000000000407805 */ /* 0x000fe4000001ff00 */
[----:B------:R-:W-:Y:S01]  /*6a30*/  CS2R R72, SRZ ;  /* 0x0000000000487805 */ /* 0x000fe2000001ff00 */
[----:B------:R-:W-:Y:S06]  /*6a40*/  @P1 BRA `(.L_x_113) ;  /* 0x00000000000c1947 */ /* 0x000fec0003800000 */
[----:B------:R-:W-:Y:S04]  /*6a50*/  SHF.L.U32 R3, R90, 0x1f, RZ ;  /* 0x0000001f5a037819 */ /* 0x000fe800000006ff */
[----:B------:R-:W1:Y:S02]  /*6a60*/  SYNCS.PHASECHK.TRANS64.TRYWAIT P1, [UR44+0x40], R3 ;  /* 0x00004003ff0075a7 */ /* 0x000e64000802112c */
[----:B-1----:R-:W-:Y:S05]  /*6a70*/  @!P1 BRA `(.L_x_114) ;  /* 0x0000003c00c89947 */ /* 0x002fea0003800000 */
.L_x_113:
[----:B------:R-:W-:Y:S05]  /*6a80*/  BSYNC B0 ;  /* 0x0000000000007941 */ /* 0x000fea0003800000 */
.L_x_112:
[----:B------:R-:W-:Y:S01]  /*6a90*/  ISETP.NE.AND P1, PT, R60, RZ, PT ;  /* 0x000000ff3c00720c */ /* 0x000fe20003f25270 */
[----:B------:R-:W-:Y:S11]  /*6aa0*/  HFMA2 R46, -RZ, RZ, 0, 5.9604644775390625e-08 ;  /* 0x00000001ff2e7431 */ /* 0x000ff600000001ff */
[----:B------:R-:W-:Y:S01]  /*6ab0*/  @!UPT UIADD3 URZ, UPT, UPT, URZ, URZ, URZ ;  /* 0x000000fffffff290 */ /* 0x000fe2000fffe0ff */
[----:B------:R2:W1:Y:S04]  /*6ac0*/  @P1 LDS.128 R48, [R93] ;  /* 0x000000005d301984 */ /* 0x0004680000000c00 */
[----:B------:R2:W1:Y:S04]  /*6ad0*/  @P1 LDS.128 R56, [R92+0x10] ;  /* 0x000010005c381984 */ /* 0x0004680000000c00 */
[----:B------:R2:W1:Y:S04]  /*6ae0*/  @P1 LDS.128 R64, [R91+0x20] ;  /* 0x000020005b401984 */ /* 0x0004680000000c00 */
[----:B------:R2:W1:Y:S02]  /*6af0*/  @P1 LDS.128 R72, [R87+0x30] ;  /* 0x0000300057481984 */ /* 0x0004640000000c00 */
.L_x_111:
[----:B------:R-:W-:Y:S05]  /*6b00*/  BSYNC B1 ;  /* 0x0000000000017941 */ /* 0x000fea0003800000 */
.L_x_110:
[----:B-1----:R-:W-:Y:S04]  /*6b10*/  SHF.R.U32.HI R2, RZ, 0x15, R39 ;  /* 0x00000015ff027819 */ /* 0x002fe80000011627 */
[----:B------:R-:W-:Y:S01]  /*6b20*/  LOP3.LUT P1, RZ, R2, 0x3, R81, 0x48, !PT ;  /* 0x0000000302ff7812 */ /* 0x000fe20007824851 */
[----:B------:R-:W-:Y:S01]  /*6b30*/  @!UPT UIADD3 URZ, UPT, UPT, URZ, URZ, URZ ;  /* 0x000000fffffff290 */ /* 0x000fe2000fffe0ff */
[----:B----4-:R-:W-:Y:S11]  /*6b40*/  @P0 BRA `(.L_x_115) ;  /* 0x0000000000080947 */ /* 0x010ff60003800000 */
[----:B------:R-:W1:Y:S02]  /*6b50*/  SYNCS.PHASECHK.TRANS64.TRYWAIT P0, [R99+URZ+0xb0], R0 ;  /* 0x0000b000630075a7 */ /* 0x000e6400080011ff */
[----:B-1----:R-:W-:Y:S05]  /*6b60*/  @!P0 BRA `(.L_x_116) ;  /* 0x0000003c00a48947 */ /* 0x002fea0003800000 */
.L_x_115:
[----:B------:R-:W-:Y:S05]  /*6b70*/  @!P1 BRA `(.L_x_117) ;  /* 0x0000000000409947 */ /* 0x000fea0003800000 */
[----:B------:R-:W4:Y:S01]  /*6b80*/  LDCU.64 UR8, c[0x4][0x70] ;  /* 0x01000e00ff0877ac */ /* 0x000f220008000a00 */
[----:B------:R-:W-:Y:S01]  /*6b90*/  MOV R3, 0x0 ;  /* 0x0000000000037802 */ /* 0x000fe20000000f00 */
[----:B------:R-:W-:Y:S02]  /*6ba0*/  HFMA2 R12, -RZ, RZ, 0, 5.9604644775390625e-08 ;  /* 0x00000001ff0c7431 */ /* 0x000fe400000001ff */
[----:B------:R-:W-:Y:S02]  /*6bb0*/  IMAD.MOV.U32 R8, RZ, RZ, 0x192 ;  /* 0x00000192ff087424 */ /* 0x000fe400078e00ff */
[----:B------:R-:W-:Y:S01]  /*6bc0*/  IMAD.MOV.U32 R13, RZ, RZ, RZ ;  /* 0x000000ffff0d7224 */ /* 0x000fe200078e00ff */
[----:B------:R-:W5:Y:S01]  /*6bd0*/  LDCU.64 UR6, c[0x4][0x78] ;  /* 0x01000f00ff0677ac */ /* 0x000f620008000a00 */
[----:B------:R-:W1:Y:S01]  /*6be0*/  LDC.64 R2, c[0x4][R3] ;  /* 0x0100000003027b82 */ /* 0x000e620000000a00 */
[----:B------:R-:W2:Y:S01]  /*6bf0*/  LDCU.64 UR4, c[0x4][0x10] ;  /* 0x01000200ff0477ac */ /* 0x000ea20008000a00 */
[----:B----4-:R-:W-:Y:S01]  /*6c00*/  MOV R5, UR9 ;  /* 0x0000000900057c02 */ /* 0x010fe20008000f00 */
[----:B------:R-:W-:Y:S01]  /*6c10*/  IMAD.U32 R4, RZ, RZ, UR8 ;  /* 0x00000008ff047e24 */ /* 0x000fe2000f8e00ff */
[----:B-----5:R-:W-:Y:S01]  /*6c20*/  MOV R7, UR7 ;  /* 0x0000000700077c02 */ /* 0x020fe20008000f00 */
[----:B------:R-:W-:Y:S01]  /*6c30*/  IMAD.U32 R6, RZ, RZ, UR6 ;  /* 0x00000006ff067e24 */ /* 0x000fe2000f8e00ff */
[----:B--2---:R-:W-:Y:S01]  /*6c40*/  MOV R11, UR5 ;  /* 0x00000005000b7c02 */ /* 0x004fe20008000f00 */
[----:B------:R-:W-:Y:S02]  /*6c50*/  IMAD.U32 R10, RZ, RZ, UR4 ;  /* 0x00000004ff0a7e24 */ /* 0x000fe4000f8e00ff */
[----:B------:R-:W-:Y:S07]  /*6c60*/  LEPC R20, `(.L_x_117) ;  /* 0x000000001014794e */ /* 0x000fee0000000000 */
[----:B-1-3--:R-:W-:Y:S05]  /*6c70*/  CALL.ABS.NOINC R2 ;  /* 0x0000000002007343 */ /* 0x00afea0003c00000 */
.L_x_117:
[----:B------:R-:W-:Y:S05]  /*6c80*/  WARPSYNC.ALL ;  /* 0x0000000000007948 */ /* 0x000fea0003800000 */
[----:B------:R-:W-:Y:S01]  /*6c90*/  R2UR UR4, R39 ;  /* 0x00000000270472ca */ /* 0x000fe200000e0000 */
[--C-:B------:R-:W-:Y:S01]  /*6ca0*/  HADD2.F32 R40, -RZ, R48.reuse.H0_H0 ;  /* 0x20000030ff287230 */ /* 0x100fe20000004100 */
[----:B------:R-:W-:Y:S01]  /*6cb0*/  ISETP.NE.AND P0, PT, R95, RZ, PT ;  /* 0x000000ff5f00720c */ /* 0x000fe20003f05270 */
[----:B------:R-:W-:Y:S01]  /*6cc0*/  HADD2.F32 R43, -RZ, R48.H1_H1 ;  /* 0x30000030ff2b7230 */ /* 0x000fe20000004100 */
[----:B------:R-:W-:Y:S01]  /*6cd0*/  BSSY.RECONVERGENT B0, `(.L_x_118) ;  /* 0x0000086000007945 */ /* 0x000fe20003800200 */
[----:B------:R-:W-:Y:S02]  /*6ce0*/  HADD2.F32 R42, -RZ, R49.H0_H0 ;  /* 0x20000031ff2a7230 */ /* 0x000fe40000004100 */
[----:B------:R-:W-:Y:S02]  /*6cf0*/  HADD2.F32 R45, -RZ, R51.H0_H0 ;  /* 0x20000033ff2d7230 */ /* 0x000fe40000004100 */
[----:B------:R-:W-:Y:S04]  /*6d00*/  HADD2.F32 R44, -RZ, R75.H1_H1 ;  /* 0x3000004bff2c7230 */ /* 0x000fe80000004100 */
[----:B------:R-:W1:Y:S02]  /*6d10*/  LDTM.x32 R4, tmem[UR4] ;  /* 0x00000004000479ee */ /* 0x000e6400082c0000 */
[C---:B-1-3--:R-:W-:Y:S01]  /*6d20*/  FMUL R0, R38.reuse, R4 ;  /* 0x0000000426007220 */ /* 0x04afe20000400000 */
[C---:B------:R-:W-:Y:S01]  /*6d30*/  FMUL R2, R38.reuse, R5 ;  /* 0x0000000526027220 */ /* 0x040fe20000400000 */
[C---:B------:R-:W-:Y:S01]  /*6d40*/  FMUL R3, R38.reuse, R6 ;  /* 0x0000000626037220 */ /* 0x040fe20000400000 */
[C---:B------:R-:W-:Y:S01]  /*6d50*/  FMUL R7, R38.reuse, R7 ;  /* 0x0000000726077220 */ /* 0x040fe20000400000 */
[C---:B------:R-:W-:Y:S01]  /*6d60*/  FFMA R0, R41.reuse, R40, R0 ;  /* 0x0000002829007223 */ /* 0x040fe20000000000 */
[----:B------:R-:W-:Y:S02]  /*6d70*/  HADD2.F32 R40, -RZ, R49.H1_H1 ;  /* 0x30000031ff287230 */ /* 0x000fe40000004100 */
[C---:B------:R-:W-:Y:S01]  /*6d80*/  FFMA R2, R41.reuse, R43, R2 ;  /* 0x0000002b29027223 */ /* 0x040fe20000000002 */
[C---:B------:R-:W-:Y:S01]  /*6d90*/  FFMA R3, R41.reuse, R42, R3 ;  /* 0x0000002a29037223 */ /* 0x040fe20000000003 */
[--C-:B------:R-:W-:Y:S02]  /*6da0*/  HADD2.F32 R43, -RZ, R50.reuse.H0_H0 ;  /* 0x20000032ff2b7230 */ /* 0x100fe40000004100 */
[----:B------:R-:W-:Y:S01]  /*6db0*/  FMUL R4, R38, R8 ;  /* 0x0000000826047220 */ /* 0x000fe20000400000 */
[----:B------:R-:W-:Y:S01]  /*6dc0*/  HADD2.F32 R42, -RZ, R50.H1_H1 ;  /* 0x30000032ff2a7230 */ /* 0x000fe20000004100 */
[----:B------:R-:W-:Y:S01]  /*6dd0*/  F2FP.F16.F32.PACK_AB R52, R2, R0 ;  /* 0x000000000234723e */ /* 0x000fe200000000ff */
[C---:B------:R-:W-:Y:S01]  /*6de0*/  FFMA R7, R41.reuse, R40, R7 ;  /* 0x0000002829077223 */ /* 0x040fe20000000007 */
[----:B------:R-:W-:Y:S01]  /*6df0*/  FFMA R4, R41, R43, R4 ;  /* 0x0000002b29047223 */ /* 0x000fe20000000004 */
[C---:B------:R-:W-:Y:S01]  /*6e00*/  FMUL R5, R38.reuse, R9 ;  /* 0x0000000926057220 */ /* 0x040fe20000400000 */
[C---:B------:R-:W-:Y:S01]  /*6e10*/  FMUL R6, R38.reuse, R10 ;  /* 0x0000000a26067220 */ /* 0x040fe20000400000 */
[----:B------:R-:W-:Y:S01]  /*6e20*/  HADD2.F32 R40, -RZ, R51.H1_H1 ;  /* 0x30000033ff287230 */ /* 0x000fe20000004100 */
[----:B------:R-:W-:Y:S01]  /*6e30*/  F2FP.F16.F32.PACK_AB R53, R7, R3 ;  /* 0x000000030735723e */ /* 0x000fe200000000ff */
[C---:B------:R-:W-:Y:S01]  /*6e40*/  FFMA R5, R41.reuse, R42, R5 ;  /* 0x0000002a29057223 */ /* 0x040fe20000000005 */
[----:B------:R-:W-:Y:S01]  /*6e50*/  FFMA R6, R41, R45, R6 ;  /* 0x0000002d29067223 */ /* 0x000fe20000000006 */
[C---:B------:R-:W-:Y:S01]  /*6e60*/  FMUL R11, R38.reuse, R11 ;  /* 0x0000000b260b7220 */ /* 0x040fe20000400000 */
[--C-:B------:R-:W-:Y:S02]  /*6e70*/  HADD2.F32 R43, -RZ, R56.reuse.H0_H0 ;  /* 0x20000038ff2b7230 */ /* 0x100fe40000004100 */
[C---:B------:R-:W-:Y:S01]  /*6e80*/  FMUL R8, R38.reuse, R12 ;  /* 0x0000000c26087220 */ /* 0x040fe20000400000 */
[----:B------:R-:W-:Y:S01]  /*6e90*/  F2FP.F16.F32.PACK_AB R54, R5, R4 ;  /* 0x000000040536723e */ /* 0x000fe200000000ff */
[C---:B------:R-:W-:Y:S01]  /*6ea0*/  FFMA R11, R41.reuse, R40, R11 ;  /* 0x00000028290b7223 */ /* 0x040fe2000000000b */
[----:B------:R-:W-:Y:S02]  /*6eb0*/  HADD2.F32 R40, -RZ, R56.H1_H1 ;  /* 0x30000038ff287230 */ /* 0x000fe40000004100 */
[----:B------:R-:W-:Y:S01]  /*6ec0*/  FFMA R8, R41, R43, R8 ;  /* 0x0000002b29087223 */ /* 0x000fe20000000008 */
[C---:B------:R-:W-:Y:S01]  /*6ed0*/  FMUL R9, R38.reuse, R13 ;  /* 0x0000000d26097220 */ /* 0x040fe20000400000 */
[--C-:B------:R-:W-:Y:S01]  /*6ee0*/  HADD2.F32 R45, -RZ, R57.reuse.H0_H0 ;  /* 0x20000039ff2d7230 */ /* 0x100fe20000004100 */
[----:B------:R-:W-:Y:S01]  /*6ef0*/  F2FP.F16.F32.PACK_AB R55, R11, R6 ;  /* 0x000000060b37723e */ /* 0x000fe200000000ff */
[C---:B------:R-:W-:Y:S01]  /*6f00*/  FMUL R10, R38.reuse, R14 ;  /* 0x0000000e260a7220 */ /* 0x040fe20000400000 */
[----:B------:R-:W-:Y:S02]  /*6f10*/  HADD2.F32 R42, -RZ, R57.H1_H1 ;  /* 0x30000039ff2a7230 */ /* 0x000fe40000004100 */
[C---:B------:R-:W-:Y:S01]  /*6f20*/  FFMA R9, R41.reuse, R40, R9 ;  /* 0x0000002829097223 */ /* 0x040fe20000000009 */
[C---:B------:R-:W-:Y:S01]  /*6f30*/  FMUL R15, R38.reuse, R15 ;  /* 0x0000000f260f7220 */ /* 0x040fe20000400000 */
[----:B------:R1:W-:Y:S01]  /*6f40*/  STS.128 [R93], R52 ;  /* 0x000000345d007388 */ /* 0x0003e20000000c00 */
[----:B------:R-:W-:Y:S01]  /*6f50*/  FFMA R10, R41, R45, R10 ;  /* 0x0000002d290a7223 */ /* 0x000fe2000000000a */
[--C-:B------:R-:W-:Y:S01]  /*6f60*/  HADD2.F32 R40, -RZ, R58.reuse.H0_H0 ;  /* 0x2000003aff287230 */ /* 0x100fe20000004100 */
[----:B------:R-:W-:Y:S01]  /*6f70*/  F2FP.F16.F32.PACK_AB R68, R9, R8 ;  /* 0x000000080944723e */ /* 0x000fe200000000ff */
[----:B------:R-:W-:Y:S01]  /*6f80*/  FFMA R15, R41, R42, R15 ;  /* 0x0000002a290f7223 */ /* 0x000fe2000000000f */
[C---:B------:R-:W-:Y:S01]  /*6f90*/  FMUL R12, R38.reuse, R16 ;  /* 0x00000010260c7220 */ /* 0x040fe20000400000 */
[----:B------:R-:W-:Y:S02]  /*6fa0*/  HADD2.F32 R42, -RZ, R58.H1_H1 ;  /* 0x3000003aff2a7230 */ /* 0x000fe40000004100 */
[C---:B------:R-:W-:Y:S01]  /*6fb0*/  FMUL R13, R38.reuse, R17 ;  /* 0x00000011260d7220 */ /* 0x040fe20000400000 */
[--C-:B------:R-:W-:Y:S01]  /*6fc0*/  HADD2.F32 R43, -RZ, R59.reuse.H0_H0 ;  /* 0x2000003bff2b7230 */ /* 0x100fe20000004100 */
[----:B------:R-:W-:Y:S01]  /*6fd0*/  F2FP.F16.F32.PACK_AB R69, R15, R10 ;  /* 0x0000000a0f45723e */ /* 0x000fe200000000ff */
[C---:B------:R-:W-:Y:S01]  /*6fe0*/  FFMA R12, R41.reuse, R40, R12 ;  /* 0x00000028290c7223 */ /* 0x040fe2000000000c */
[C---:B------:R-:W-:Y:S01]  /*6ff0*/  FFMA R13, R41.reuse, R42, R13 ;  /* 0x0000002a290d7223 */ /* 0x040fe2000000000d */
[C---:B------:R-:W-:Y:S01]  /*7000*/  FMUL R14, R38.reuse, R18 ;  /* 0x00000012260e7220 */ /* 0x040fe20000400000 */
[----:B------:R-:W-:Y:S02]  /*7010*/  HADD2.F32 R40, -RZ, R59.H1_H1 ;  /* 0x3000003bff287230 */ /* 0x000fe40000004100 */
[C---:B------:R-:W-:Y:S01]  /*7020*/  FMUL R19, R38.reuse, R19 ;  /* 0x0000001326137220 */ /* 0x040fe20000400000 */
[C---:B------:R-:W-:Y:S01]  /*7030*/  FMUL R16, R38.reuse, R20 ;  /* 0x0000001426107220 */ /* 0x040fe20000400000 */
[C---:B------:R-:W-:Y:S01]  /*7040*/  FFMA R14, R41.reuse, R43, R14 ;  /* 0x0000002b290e7223 */ /* 0x040fe2000000000e */
[--C-:B------:R-:W-:Y:S02]  /*7050*/  HADD2.F32 R43, -RZ, R64.reuse.H0_H0 ;  /* 0x20000040ff2b7230 */ /* 0x100fe40000004100 */
[C---:B------:R-:W-:Y:S01]  /*7060*/  FFMA R19, R41.reuse, R40, R19 ;  /* 0x0000002829137223 */ /* 0x040fe20000000013 */
[----:B------:R-:W-:Y:S02]  /*7070*/  HADD2.F32 R42, -RZ, R64.H1_H1 ;  /* 0x30000040ff2a7230 */ /* 0x000fe40000004100 */
[C---:B------:R-:W-:Y:S01]  /*7080*/  FMUL R17, R38.reuse, R21 ;  /* 0x0000001526117220 */ /* 0x040fe20000400000 */
[--C-:B------:R-:W-:Y:S02]  /*7090*/  HADD2.F32 R45, -RZ, R65.reuse.H0_H0 ;  /* 0x20000041ff2d7230 */ /* 0x100fe40000004100 */
[C---:B------:R-:W-:Y:S01]  /*70a0*/  FMUL R18, R38.reuse, R22 ;  /* 0x0000001626127220 */ /* 0x040fe20000400000 */
[----:B------:R-:W-:Y:S02]  /*70b0*/  HADD2.F32 R40, -RZ, R65.H1_H1 ;  /* 0x30000041ff287230 */ /* 0x000fe40000004100 */
[C---:B------:R-:W-:Y:S01]  /*70c0*/  FMUL R23, R38.reuse, R23 ;  /* 0x0000001726177220 */ /* 0x040fe20000400000 */
[C---:B------:R-:W-:Y:S01]  /*70d0*/  FFMA R16, R41.reuse, R43, R16 ;  /* 0x0000002b29107223 */ /* 0x040fe20000000010 */
[C---:B------:R-:W-:Y:S01]  /*70e0*/  FFMA R17, R41.reuse, R42, R17 ;  /* 0x0000002a29117223 */ /* 0x040fe20000000011 */
[C---:B------:R-:W-:Y:S01]  /*70f0*/  FFMA R18, R41.reuse, R45, R18 ;  /* 0x0000002d29127223 */ /* 0x040fe20000000012 */
[C---:B------:R-:W-:Y:S01]  /*7100*/  FFMA R23, R41.reuse, R40, R23 ;  /* 0x0000002829177223 */ /* 0x040fe20000000017 */
[--C-:B------:R-:W-:Y:S02]  /*7110*/  HADD2.F32 R43, -RZ, R66.reuse.H0_H0 ;  /* 0x20000042ff2b7230 */ /* 0x100fe40000004100 */
[C---:B------:R-:W-:Y:S01]  /*7120*/  FMUL R20, R38.reuse, R24 ;  /* 0x0000001826147220 */ /* 0x040fe20000400000 */
        /* <DEDUP_REMOVED lines=9> */
[----:B------:R-:W-:Y:S01]  /*71c0*/  FFMA R27, R41, R42, R27 ;  /* 0x0000002a291b7223 */ /* 0x000fe2000000001b */
[--C-:B------:R-:W-:Y:S02]  /*71d0*/  HADD2.F32 R40, -RZ, R72.reuse.H0_H0 ;  /* 0x20000048ff287230 */ /* 0x100fe40000004100 */
[C---:B------:R-:W-:Y:S01]  /*71e0*/  FMUL R24, R38.reuse, R28 ;  /* 0x0000001c26187220 */ /* 0x040fe20000400000 */
[----:B------:R-:W-:Y:S02]  /*71f0*/  HADD2.F32 R42, -RZ, R72.H1_H1 ;  /* 0x30000048ff2a7230 */ /* 0x000fe40000004100 */
[C---:B------:R-:W-:Y:S01]  /*7200*/  FMUL R25, R38.reuse, R29 ;  /* 0x0000001d26197220 */ /* 0x040fe20000400000 */
[--C-:B------:R-:W-:Y:S02]  /*7210*/  HADD2.F32 R43, -RZ, R73.reuse.H0_H0 ;  /* 0x20000049ff2b7230 */ /* 0x100fe40000004100 */
[C---:B------:R-:W-:Y:S01]  /*7220*/  FMUL R26, R38.reuse, R30 ;  /* 0x0000001e261a7220 */ /* 0x040fe20000400000 */
[----:B------:R-:W-:Y:S01]  /*7230*/  F2FP.F16.F32.PACK_AB R70, R13, R12 ;  /* 0x0000000c0d46723e */ /* 0x000fe200000000ff */
[----:B------:R-:W-:Y:S01]  /*7240*/  FFMA R24, R41, R40, R24 ;  /* 0x0000002829187223 */ /* 0x000fe20000000018 */
[----:B------:R-:W-:Y:S01]  /*7250*/  F2FP.F16.F32.PACK_AB R71, R19, R14 ;  /* 0x0000000e1347723e */ /* 0x000fe200000000ff */
[C---:B------:R-:W-:Y:S01]  /*7260*/  FFMA R25, R41.reuse, R42, R25 ;  /* 0x0000002a29197223 */ /* 0x040fe20000000019 */
[C---:B------:R-:W-:Y:S01]  /*7270*/  FFMA R26, R41.reuse, R43, R26 ;  /* 0x0000002b291a7223 */ /* 0x040fe2000000001a */
[----:B------:R-:W-:Y:S02]  /*7280*/  HADD2.F32 R40, -RZ, R73.H1_H1 ;  /* 0x30000049ff287230 */ /* 0x000fe40000004100 */
[C---:B------:R-:W-:Y:S01]  /*7290*/  FMUL R31, R38.reuse, R31 ;  /* 0x0000001f261f7220 */ /* 0x040fe20000400000 */
[----:B------:R1:W-:Y:S01]  /*72a0*/  STS.128 [R92+0x10], R68 ;  /* 0x000010445c007388 */ /* 0x0003e20000000c00 */
[--C-:B------:R-:W-:Y:S02]  /*72b0*/  HADD2.F32 R43, -RZ, R74.reuse.H0_H0 ;  /* 0x2000004aff2b7230 */ /* 0x100fe40000004100 */
[C---:B------:R-:W-:Y:S01]  /*72c0*/  FMUL R28, R38.reuse, R32 ;  /* 0x00000020261c7220 */ /* 0x040fe20000400000 */
[----:B------:R-:W-:Y:S02]  /*72d0*/  HADD2.F32 R42, -RZ, R74.H1_H1 ;  /* 0x3000004aff2a7230 */ /* 0x000fe40000004100 */
[C---:B------:R-:W-:Y:S01]  /*72e0*/  FMUL R29, R38.reuse, R33 ;  /* 0x00000021261d7220 */ /* 0x040fe20000400000 */
[----:B------:R-:W-:Y:S02]  /*72f0*/  HADD2.F32 R45, -RZ, R75.H0_H0 ;  /* 0x2000004bff2d7230 */ /* 0x000fe40000004100 */
[C---:B------:R-:W-:Y:S01]  /*7300*/  FMUL R30, R38.reuse, R34 ;  /* 0x00000022261e7220 */ /* 0x040fe20000400000 */
[----:B------:R-:W-:Y:S01]  /*7310*/  FFMA R31, R41, R40, R31 ;  /* 0x00000028291f7223 */ /* 0x000fe2000000001f */
[----:B------:R-:W-:Y:S01]  /*7320*/  FMUL R35, R38, R35 ;  /* 0x0000002326237220 */ /* 0x000fe20000400000 */
[----:B------:R-:W-:Y:S01]  /*7330*/  F2FP.F16.F32.PACK_AB R100, R17, R16 ;  /* 0x000000101164723e */ /* 0x000fe200000000ff */
[----:B------:R-:W-:Y:S01]  /*7340*/  FFMA R28, R41, R43, R28 ;  /* 0x0000002b291c7223 */ /* 0x000fe2000000001c */
[----:B------:R-:W-:Y:S01]  /*7350*/  F2FP.F16.F32.PACK_AB R101, R23, R18 ;  /* 0x000000121765723e */ /* 0x000fe200000000ff */
[----:B------:R-:W-:Y:S01]  /*7360*/  FFMA R29, R41, R42, R29 ;  /* 0x0000002a291d7223 */ /* 0x000fe2000000001d */
[----:B------:R-:W-:Y:S01]  /*7370*/  F2FP.F16.F32.PACK_AB R102, R21, R20 ;  /* 0x000000141566723e */ /* 0x000fe200000000ff */
[----:B------:R-:W-:Y:S01]  /*7380*/  FFMA R30, R41, R45, R30 ;  /* 0x0000002d291e7223 */ /* 0x000fe2000000001e */
[----:B------:R-:W-:Y:S01]  /*7390*/  F2FP.F16.F32.PACK_AB R103, R27, R22 ;  /* 0x000000161b67723e */ /* 0x000fe200000000ff */
[----:B------:R-:W-:Y:S01]  /*73a0*/  FFMA R35, R41, R44, R35 ;  /* 0x0000002c29237223 */ /* 0x000fe20000000023 */
[----:B------:R-:W-:Y:S02]  /*73b0*/  F2FP.F16.F32.PACK_AB R104, R25, R24 ;  /* 0x000000181968723e */ /* 0x000fe400000000ff */
[----:B------:R-:W-:Y:S01]  /*73c0*/  F2FP.F16.F32.PACK_AB R105, R31, R26 ;  /* 0x0000001a1f69723e */ /* 0x000fe200000000ff */
[----:B------:R1:W-:Y:S01]  /*73d0*/  STS.128 [R91+0x20], R100 ;  /* 0x000020645b007388 */ /* 0x0003e20000000c00 */
[----:B------:R-:W-:Y:S02]  /*73e0*/  F2FP.F16.F32.PACK_AB R106, R29, R28 ;  /* 0x0000001c1d6a723e */ /* 0x000fe400000000ff */
[----:B------:R-:W-:Y:S05]  /*73f0*/  F2FP.F16.F32.PACK_AB R107, R35, R30 ;  /* 0x0000001e236b723e */ /* 0x000fea00000000ff */
[----:B------:R1:W-:Y:S01]  /*7400*/  STS.128 [R87+0x30], R104 ;  /* 0x0000306857007388 */ /* 0x0003e20000000c00 */
[----:B------:R-:W-:Y:S01]  /*7410*/  @!PT LDS RZ, [RZ] ;  /* 0x00000000fffff984 */ /* 0x000fe20000000800 */
[----:B------:R-:W-:Y:S01]  /*7420*/  @!PT LDS RZ, [RZ] ;  /* 0x00000000fffff984 */ /* 0x000fe20000000800 */
[----:B------:R-:W-:Y:S01]  /*7430*/  @!PT LDS RZ, [RZ] ;  /* 0x00000000fffff984 */ /* 0x000fe20000000800 */
[----:B------:R-:W-:Y:S01]  /*7440*/  @!PT LDS RZ, [RZ] ;  /* 0x00000000fffff984 */ /* 0x000fe20000000800 */
[----:B------:R3:W-:Y:S07]  /*7450*/  MEMBAR.ALL.CTA ;  /* 0x0000000000007992 */ /* 0x0007ee0000008000 */
[----:B---3--:R-:W3:Y:S02]  /*7460*/  FENCE.VIEW.ASYNC.S ;  /* 0x00000000000073c6 */ /* 0x008ee40000000000 */
[----:B---3--:R-:W-:Y:S06]  /*7470*/  BAR.SYNC.DEFER_BLOCKING 0x1, 0x80 ;  /* 0x0042000000007b1d */ /* 0x008fec0000010000 */
[----:B------:R-:W-:Y:S05]  /*7480*/  @P0 BRA `(.L_x_119) ;  /* 0x0000000000280947 */ /* 0x000fea0003800000 */
[----:B------:R-:W3:Y:S01]  /*7490*/  LDCU.64 UR6, c[0x0][0x348] ;  /* 0x00006900ff0677ac */ /* 0x000ee20008000a00 */
[----:B------:R-:W-:Y:S01]  /*74a0*/  UIADD3 UR4, UPT, UPT, UR44, 0x200, URZ ;  /* 0x000002002c047890 */ /* 0x000fe2000fffe0ff */
[----:B------:R-:W-:Y:S05]  /*74b0*/  UMOV UR51, UR36 ;  /* 0x0000002400337c82 */ /* 0x000fea0008000000 */
[----:B------:R-:W-:Y:S04]  /*74c0*/  MOV R84, UR4 ;  /* 0x0000000400547c02 */ /* 0x000fe80008000f00 */
[----:B------:R-:W-:Y:S01]  /*74d0*/  R2UR UR48, R84 ;  /* 0x00000000543072ca */ /* 0x000fe200000e0000 */
[----:B---3--:R-:W-:Y:S04]  /*74e0*/  UIADD3 UR4, UP0, UPT, UR6, 0x680, URZ ;  /* 0x0000068006047890 */ /* 0x008fe8000ff1e0ff */
[----:B------:R-:W-:Y:S09]  /*74f0*/  UIADD3.X UR5, UPT, UPT, URZ, UR7, URZ, UP0, !UPT ;  /* 0x00000007ff057290 */ /* 0x000ff200087fe4ff */
[----:B------:R3:W-:Y:S01]  /*7500*/  UTMASTG.3D [UR48], [UR4] ;  /* 0x00000030040073b5 */ /* 0x0007e20008010000 */
[----:B------:R0:W-:Y:S01]  /*7510*/  UTMACMDFLUSH ;  /* 0x00000000000079b7 */ /* 0x0001e20000000000 */
[----:B---3--:R-:W-:Y:S04]  /*7520*/  DEPBAR.LE SB0, 0x1 ;  /* 0x000080400000791a */ /* 0x008fe80000000000 */
.L_x_119:
[----:B------:R-:W-:Y:S05]  /*7530*/  BSYNC.RECONVERGENT B0 ;  /* 0x0000000000007941 */ /* 0x000fea0003800200 */
.L_x_118:
[----:B------:R-:W-:Y:S01]  /*7540*/  BAR.SYNC.DEFER_BLOCKING 0x1, 0x80 ;  /* 0x0042000000007b1d */ /* 0x000fe20000010000 */
[----:B------:R-:W-:Y:S01]  /*7550*/  ISETP.NE.AND P1, PT, R98, RZ, PT ;  /* 0x000000ff6200720c */ /* 0x000fe20003f25270 */
[----:B------:R-:W-:Y:S01]  /*7560*/  UISETP.NE.AND UP0, UPT, UR52, URZ, UPT ;  /* 0x000000ff3400728c */ /* 0x000fe2000bf05270 */
[----:B------:R-:W-:Y:S11]  /*7570*/  LEA R3, R46, UR44, 0x3 ;  /* 0x0000002c2e037c11 */ /* 0x000ff6000f8e18ff */
[----:B------:R-:W-:Y:S01]  /*7580*/  @P1 SHF.L.U32 R2, R90, 0x1f, RZ ;  /* 0x0000001f5a021819 */ /* 0x000fe200000006ff */
[----:B------:R-:W-:Y:S06]  /*7590*/  BRA.U !UP0, `(.L_x_120) ;  /* 0x0000000108247547 */ /* 0x000fec000b800000 */
[----:B------:R-:W-:Y:S01]  /*75a0*/  IMAD.U32 R5, RZ, RZ, UR46 ;  /* 0x0000002eff057e24 */ /* 0x000fe2000f8e00ff */
[----:B------:R-:W-:Y:S01]  /*75b0*/  MOV R0, UR47 ;  /* 0x0000002f00007c02 */ /* 0x000fe20008000f00 */
[----:B------:R-:W-:Y:S03]  /*75c0*/  UIADD3 UR4, UPT, UPT, UR46, 0x1, URZ ;  /* 0x000000012e047890 */ /* 0x000fe6000fffe0ff */
[----:B------:R-:W-:Y:S01]  /*75d0*/  @P1 LEA R5, R5, UR44, 0x3 ;  /* 0x0000002c05051c11 */ /* 0x000fe2000f8e18ff */
[----:B------:R-:W-:Y:S04]  /*75e0*/  UISETP.NE.AND UP0, UPT, UR4, 0x4, UPT ;  /* 0x000000040400788c */ /* 0x000fe8000bf05270 */
[----:B------:R-:W-:Y:S01]  /*75f0*/  @P1 VIADD R5, R5, 0x60 ;  /* 0x0000006005051836 */ /* 0x000fe20000000000 */
[----:B------:R-:W-:Y:S04]  /*7600*/  USEL UR46, UR4, URZ, UP0 ;  /* 0x000000ff042e7287 */ /* 0x000fe80008000000 */
[----:B------:R-:W-:Y:S04]  /*7610*/  @P1 PRMT R0, R0, 0x654, R5 ;  /* 0x0000065400001816 */ /* 0x000fe80000000005 */
[----:B------:R3:W-:Y:S04]  /*7620*/  @P1 SYNCS.ARRIVE.TRANS64.RED.A1T0 RZ, [R0+URZ], RZ ;  /* 0x000000ff00ff19a7 */ /* 0x0007e800081004ff */
.L_x_120:
[----:B------:R-:W4:Y:S01]  /*7630*/  @P1 SYNCS.PHASECHK.TRANS64.TRYWAIT P0, [R3+URZ+0x40], R2 ;  /* 0x00004002030015a7 */ /* 0x000f2200080011ff */
[----:B------:R-:W-:Y:S01]  /*7640*/  BSSY B1, `(.L_x_121) ;  /* 0x0000016000017945 */ /* 0x000fe20003800000 */
[----:B----4-:R-:W-:Y:S03]  /*7650*/  @P1 SEL R47, RZ, 0x1, !P0 ;  /* 0x00000001ff2f1807 */ /* 0x010fe60004000000 */
[----:B------:R-:W-:Y:S05]  /*7660*/  @!P1 BRA `(.L_x_122) ;  /* 0x00000000004c9947 */ /* 0x000fea0003800000 */
[----:B------:R-:W-:Y:S01]  /*7670*/  ISETP.NE.AND P0, PT, R47, RZ, PT ;  /* 0x000000ff2f00720c */ /* 0x000fe20003f05270 */
[----:B------:R-:W-:Y:S01]  /*7680*/  BSSY B0, `(.L_x_123) ;  /* 0x000000b000007945 */ /* 0x000fe20003800000 */
[----:B------:R-:W-:Y:S11]  /*7690*/  ISETP.NE.AND P1, PT, R60, RZ, PT ;  /* 0x000000ff3c00720c */ /* 0x000ff60003f25270 */
[----:B------:R-:W-:Y:S02]  /*76a0*/  @!UPT UIADD3 URZ, UPT, UPT, URZ, URZ, URZ ;  /* 0x000000fffffff290 */ /* 0x000fe4000fffe0ff */
[C---:B------:R-:W-:Y:S01]  /*76b0*/  @P1 IMAD R6, R46.reuse, 0x2000, R93 ;  /* 0x000020002e061824 */ /* 0x040fe200078e025d */
[C---:B------:R-:W-:Y:S01]  /*76c0*/  @P1 LEA R4, R46.reuse, R91, 0xd ;  /* 0x0000005b2e041211 */ /* 0x040fe200078e68ff */
[C---:B------:R-:W-:Y:S02]  /*76d0*/  @P1 IMAD R5, R46.reuse, 0x2000, R92 ;  /* 0x000020002e051824 */ /* 0x040fe400078e025c */
[----:B------:R-:W-:Y:S01]  /*76e0*/  @P1 IMAD R2, R46, 0x2000, R87 ;  /* 0x000020002e021824 */ /* 0x000fe200078e0257 */
[----:B------:R-:W-:Y:S06]  /*76f0*/  @P0 BRA `(.L_x_124) ;  /* 0x00000000000c0947 */ /* 0x000fec0003800000 */
[----:B---3--:R-:W-:Y:S04]  /*7700*/  SHF.L.U32 R0, R90, 0x1f, RZ ;  /* 0x0000001f5a007819 */ /* 0x008fe800000006ff */
[----:B------:R-:W3:Y:S02]  /*7710*/  SYNCS.PHASECHK.TRANS64.TRYWAIT P0, [R3+URZ+0x40], R0 ;  /* 0x00004000030075a7 */ /* 0x000ee400080011ff */
[----:B---3--:R-:W-:Y:S05]  /*7720*/  @!P0 BRA `(.L_x_125) ;  /* 0x0000003000c88947 */ /* 0x008fea0003800000 */
.L_x_124:
[----:B------:R-:W-:Y:S05]  /*7730*/  BSYNC B0 ;  /* 0x0000000000007941 */ /* 0x000fea0003800000 */
.L_x_123:
[----:B------:R-:W-:Y:S02]  /*7740*/  ISETP.NE.AND P0, PT, R60, RZ, PT ;  /* 0x000000ff3c00720c */ /* 0x000fe40003f05270 */
[----:B------:R-:W-:Y:S11]  /*7750*/  IADD3 R46, PT, PT, R46, 0x1, RZ ;  /* 0x000000012e2e7810 */ /* 0x000ff60007ffe0ff */
[----:B------:R4:W1:Y:S04]  /*7760*/  @P0 LDS.128 R48, [R6] ;  /* 0x0000000006300984 */ /* 0x0008680000000c00 */
[----:B------:R4:W1:Y:S04]  /*7770*/  @P0 LDS.128 R56, [R5+0x10] ;  /* 0x0000100005380984 */ /* 0x0008680000000c00 */
[----:B------:R4:W1:Y:S04]  /*7780*/  @P0 LDS.128 R64, [R4+0x20] ;  /* 0x0000200004400984 */ /* 0x0008680000000c00 */
[----:B------:R4:W1:Y:S02]  /*7790*/  @P0 LDS.128 R72, [R2+0x30] ;  /* 0x0000300002480984 */ /* 0x0008640000000c00 */
.L_x_122:
[----:B------:R-:W-:Y:S05]  /*77a0*/  BSYNC B1 ;  /* 0x0000000000017941 */ /* 0x000fea0003800000 */
.L_x_121:
[----:B---3--:R-:W-:Y:S05]  /*77b0*/  VIADD R0, R39, 0x20 ;  /* 0x0000002027007836 */ /* 0x008fea0000000000 */
[----:B------:R-:W-:Y:S04]  /*77c0*/  SHF.R.U32.HI R0, RZ, 0x15, R0 ;  /* 0x00000015ff007819 */ /* 0x000fe80000011600 */
[----:B------:R-:W-:Y:S11]  /*77d0*/  LOP3.LUT P0, RZ, R0, 0x3, R81, 0x48, !PT ;  /* 0x0000000300ff7812 */ /* 0x000ff60007804851 */
[----:B------:R-:W-:Y:S02]  /*77e0*/  @!UPT UIADD3 URZ, UPT, UPT, URZ, URZ, URZ ;  /* 0x000000fffffff290 */ /* 0x000fe4000fffe0ff */
[----:B------:R-:W-:Y:S05]  /*77f0*/  @!P0 BRA `(.L_x_126) ;  /* 0x0000000000408947 */ /* 0x000fea0003800000 */
[----:B------:R-:W3:Y:S01]  /*7800*/  LDCU.64 UR8, c[0x4][0x70] ;  /* 0x01000e00ff0877ac */ /* 0x000ee20008000a00 */
[----:B------:R-:W-:Y:S01]  /*7810*/  MOV R3, 0x0 ;  /* 0x0000000000037802 */ /* 0x000fe20000000f00 */
[----:B------:R-:W-:Y:S02]  /*7820*/  HFMA2 R12, -RZ, RZ, 0, 5.9604644775390625e-08 ;  /* 0x00000001ff0c7431 */ /* 0x000fe400000001ff */
[----:B------:R-:W-:Y:S02]  /*7830*/  IMAD.MOV.U32 R8, RZ, RZ, 0x192 ;  /* 0x00000192ff087424 */ /* 0x000fe400078e00ff */
[----:B------:R-:W-:Y:S01]  /*7840*/  IMAD.MOV.U32 R13, RZ, RZ, RZ ;  /* 0x000000ffff0d7224 */ /* 0x000fe200078e00ff */
[----:B------:R-:W5:Y:S01]  /*7850*/  LDCU.64 UR6, c[0x4][0x78] ;  /* 0x01000f00ff0677ac */ /* 0x000f620008000a00 */
[----:B----4-:R-:W4:Y:S01]  /*7860*/  LDC.64 R2, c[0x4][R3] ;  /* 0x0100000003027b82 */ /* 0x010f220000000a00 */
[----:B------:R-:W2:Y:S01]  /*7870*/  LDCU.64 UR4, c[0x4][0x10] ;  /* 0x01000200ff0477ac */ /* 0x000ea20008000a00 */
[----:B---3--:R-:W-:Y:S01]  /*7880*/  MOV R5, UR9 ;  /* 0x0000000900057c02 */ /* 0x008fe20008000f00 */
[----:B------:R-:W-:Y:S01]  /*7890*/  IMAD.U32 R4, RZ, RZ, UR8 ;  /* 0x00000008ff047e24 */ /* 0x000fe2000f8e00ff */
[----:B-----5:R-:W-:Y:S01]  /*78a0*/  MOV R7, UR7 ;  /* 0x0000000700077c02 */ /* 0x020fe20008000f00 */
[----:B------:R-:W-:Y:S01]  /*78b0*/  IMAD.U32 R6, RZ, RZ, UR6 ;  /* 0x00000006ff067e24 */ /* 0x000fe2000f8e00ff */
[----:B--2---:R-:W-:Y:S01]  /*78c0*/  MOV R11, UR5 ;  /* 0x00000005000b7c02 */ /* 0x004fe20008000f00 */
[----:B------:R-:W-:Y:S02]  /*78d0*/  IMAD.U32 R10, RZ, RZ, UR4 ;  /* 0x00000004ff0a7e24 */ /* 0x000fe4000f8e00ff */
[----:B------:R-:W-:Y:S07]  /*78e0*/  LEPC R20, `(.L_x_126) ;  /* 0x000000001014794e */ /* 0x000fee0000000000 */
[----:B-1--4-:R-:W-:Y:S05]  /*78f0*/  CALL.ABS.NOINC R2 ;  /* 0x0000000002007343 */ /* 0x012fea0003c00000 */
.L_x_126:
[----:B------:R-:W-:Y:S05]  /*7900*/  WARPSYNC.ALL ;  /* 0x0000000000007948 */ /* 0x000fea0003800000 */
[----:B------:R-:W-:Y:S01]  /*7910*/  R2UR UR4, R39 ;  /* 0x00000000270472ca */ /* 0x000fe200000e0000 */
[--C-:B-1----:R-:W-:Y:S01]  /*7920*/  HADD2.F32 R40, -RZ, R48.reuse.H0_H0 ;  /* 0x20000030ff287230 */ /* 0x102fe20000004100 */
[----:B------:R-:W-:Y:S01]  /*7930*/  ISETP.NE.AND P6, PT, R98, RZ, PT ;  /* 0x000000ff6200720c */ /* 0x000fe20003fc5270 */
[----:B------:R-:W-:Y:S01]  /*7940*/  HADD2.F32 R43, -RZ, R48.H1_H1 ;  /* 0x30000030ff2b7230 */ /* 0x000fe20000004100 */
[----:B------:R-:W-:Y:S01]  /*7950*/  MOV R52, UR46 ;  /* 0x0000002e00347c02 */ /* 0x000fe20008000f00 */
[----:B------:R-:W-:Y:S01]  /*7960*/  HADD2.F32 R42, -RZ, R49.H1_H1 ;  /* 0x30000031ff2a7230 */ /* 0x000fe20000004100 */
[----:B------:R-:W-:Y:S01]  /*7970*/  MOV R61, UR47 ;  /* 0x0000002f003d7c02 */ /* 0x000fe20008000f00 */
[----:B------:R-:W-:Y:S01]  /*7980*/  HADD2.F32 R45, -RZ, R51.H0_H0 ;  /* 0x20000033ff2d7230 */ /* 0x000fe20000004100 */
[----:B------:R-:W-:Y:S01]  /*7990*/  ISETP.NE.AND P0, PT, R95, RZ, PT ;  /* 0x000000ff5f00720c */ /* 0x000fe20003f05270 */
[----:B------:R-:W-:Y:S01]  /*79a0*/  HADD2.F32 R44, -RZ, R75.H1_H1 ;  /* 0x3000004bff2c7230 */ /* 0x000fe20000004100 */
[----:B------:R-:W-:Y:S01]  /*79b0*/  BSSY.RECONVERGENT B0, `(.L_x_127) ;  /* 0x0000088000007945 */ /* 0x000fe20003800200 */
[----:B------:R-:W-:Y:S02]  /*79c0*/  LEA R62, R46, UR44, 0x3 ;  /* 0x0000002c2e3e7c11 */ /* 0x000fe4000f8e18ff */
[----:B----4-:R-:W1:Y:S02]  /*79d0*/  LDTM.x32 R4, tmem[UR4+0x20] ;  /* 0x00002004000479ee */ /* 0x010e6400082c0000 */
[----:B------:R-:W-:Y:S02]  /*79e0*/  @P6 LEA R52, R52, UR44, 0x3 ;  /* 0x0000002c34346c11 */ /* 0x000fe4000f8e18ff */
[----:B------:R-:W-:Y:S02]  /*79f0*/  @P6 SHF.L.U32 R63, R90, 0x1f, RZ ;  /* 0x0000001f5a3f6819 */ /* 0x000fe400000006ff */
[----:B------:R-:W-:Y:S04]  /*7a00*/  @P6 IADD3 R52, PT, PT, R52, 0x60, RZ ;  /* 0x0000006034346810 */ /* 0x000fe80007ffe0ff */
[----:B------:R-:W-:Y:S01]  /*7a10*/  @P6 PRMT R61, R61, 0x654, R52 ;  /* 0x000006543d3d6816 */ /* 0x000fe20000000034 */
[C---:B-1----:R-:W-:Y:S01]  /*7a20*/  FMUL R0, R38.reuse, R4 ;  /* 0x0000000426007220 */ /* 0x042fe20000400000 */
[C---:B------:R-:W-:Y:S01]  /*7a30*/  FMUL R2, R38.reuse, R5 ;  /* 0x0000000526027220 */ /* 0x040fe20000400000 */
[C---:B------:R-:W-:Y:S01]  /*7a40*/  FMUL R3, R38.reuse, R6 ;  /* 0x0000000626037220 */ /* 0x040fe20000400000 */
[C---:B------:R-:W-:Y:S01]  /*7a50*/  FMUL R7, R38.reuse, R7 ;  /* 0x0000000726077220 */ /* 0x040fe20000400000 */
[C---:B------:R-:W-:Y:S01]  /*7a60*/  FFMA R0, R41.reuse, R40, R0 ;  /* 0x0000002829007223 */ /* 0x040fe20000000000 */
[----:B------:R-:W-:Y:S02]  /*7a70*/  HADD2.F32 R40, -RZ, R49.H0_H0 ;  /* 0x20000031ff287230 */ /* 0x000fe40000004100 */
[C---:B------:R-:W-:Y:S01]  /*7a80*/  FFMA R2, R41.reuse, R43, R2 ;  /* 0x0000002b29027223 */ /* 0x040fe20000000002 */
[--C-:B------:R-:W-:Y:S02]  /*7a90*/  HADD2.F32 R43, -RZ, R50.reuse.H0_H0 ;  /* 0x20000032ff2b7230 */ /* 0x100fe40000004100 */
[C---:B------:R-:W-:Y:S01]  /*7aa0*/  FMUL R4, R38.reuse, R8 ;  /* 0x0000000826047220 */ /* 0x040fe20000400000 */
[----:B------:R-:W-:Y:S01]  /*7ab0*/  FMUL R5, R38, R9 ;  /* 0x0000000926057220 */ /* 0x000fe20000400000 */
[C---:B------:R-:W-:Y:S01]  /*7ac0*/  FFMA R3, R41.reuse, R40, R3 ;  /* 0x0000002829037223 */ /* 0x040fe20000000003 */
[----:B------:R-:W-:Y:S01]  /*7ad0*/  HADD2.F32 R40, -RZ, R50.H1_H1 ;  /* 0x30000032ff287230 */ /* 0x000fe20000004100 */
[----:B------:R-:W-:Y:S01]  /*7ae0*/  F2FP.F16.F32.PACK_AB R52, R2, R0 ;  /* 0x000000000234723e */ /* 0x000fe200000000ff */
[C---:B------:R-:W-:Y:S01]  /*7af0*/  FFMA R7, R41.reuse, R42, R7 ;  /* 0x0000002a29077223 */ /* 0x040fe20000000007 */
[C---:B------:R-:W-:Y:S01]  /*7b00*/  FFMA R4, R41.reuse, R43, R4 ;  /* 0x0000002b29047223 */ /* 0x040fe20000000004 */
[C---:B------:R-:W-:Y:S01]  /*7b10*/  FMUL R6, R38.reuse, R10 ;  /* 0x0000000a26067220 */ /* 0x040fe20000400000 */
[----:B------:R-:W-:Y:S02]  /*7b20*/  HADD2.F32 R42, -RZ, R51.H1_H1 ;  /* 0x30000033ff2a7230 */ /* 0x000fe40000004100 */
[----:B------:R-:W-:Y:S01]  /*7b30*/  FFMA R5, R41, R40, R5 ;  /* 0x0000002829057223 */ /* 0x000fe20000000005 */
[----:B------:R-:W-:Y:S01]  /*7b40*/  F2FP.F16.F32.PACK_AB R53, R7, R3 ;  /* 0x000000030735723e */ /* 0x000fe200000000ff */
[----:B------:R-:W-:Y:S01]  /*7b50*/  FFMA R6, R41, R45, R6 ;  /* 0x0000002d29067223 */ /* 0x000fe20000000006 */
[C---:B------:R-:W-:Y:S01]  /*7b60*/  FMUL R11, R38.reuse, R11 ;  /* 0x0000000b260b7220 */ /* 0x040fe20000400000 */
[--C-:B------:R-:W-:Y:S01]  /*7b70*/  HADD2.F32 R40, -RZ, R56.reuse.H0_H0 ;  /* 0x20000038ff287230 */ /* 0x100fe20000004100 */
[----:B------:R-:W-:Y:S01]  /*7b80*/  F2FP.F16.F32.PACK_AB R54, R5, R4 ;  /* 0x000000040536723e */ /* 0x000fe200000000ff */
[C---:B------:R-:W-:Y:S01]  /*7b90*/  FMUL R8, R38.reuse, R12 ;  /* 0x0000000c26087220 */ /* 0x040fe20000400000 */
[C---:B------:R-:W-:Y:S01]  /*7ba0*/  FFMA R11, R41.reuse, R42, R11 ;  /* 0x0000002a290b7223 */ /* 0x040fe2000000000b */
[----:B------:R-:W-:Y:S02]  /*7bb0*/  HADD2.F32 R42, -RZ, R56.H1_H1 ;  /* 0x30000038ff2a7230 */ /* 0x000fe40000004100 */
[C---:B------:R-:W-:Y:S01]  /*7bc0*/  FMUL R9, R38.reuse, R13 ;  /* 0x0000000d26097220 */ /* 0x040fe20000400000 */
[--C-:B------:R-:W-:Y:S02]  /*7bd0*/  HADD2.F32 R43, -RZ, R57.reuse.H0_H0 ;  /* 0x20000039ff2b7230 */ /* 0x100fe40000004100 */
[----:B------:R-:W-:Y:S01]  /*7be0*/  FFMA R8, R41, R40, R8 ;  /* 0x0000002829087223 */ /* 0x000fe20000000008 */
[----:B------:R-:W-:Y:S01]  /*7bf0*/  F2FP.F16.F32.PACK_AB R55, R11, R6 ;  /* 0x000000060b37723e */ /* 0x000fe200000000ff */
[----:B------:R-:W-:Y:S01]  /*7c00*/  FFMA R9, R41, R42, R9 ;  /* 0x0000002a29097223 */ /* 0x000fe20000000009 */
[C---:B------:R-:W-:Y:S01]  /*7c10*/  FMUL R10, R38.reuse, R14 ;  /* 0x0000000e260a7220 */ /* 0x040fe20000400000 */
[----:B------:R-:W-:Y:S02]  /*7c20*/  HADD2.F32 R40, -RZ, R57.H1_H1 ;  /* 0x30000039ff287230 */ /* 0x000fe40000004100 */
[C---:B------:R-:W-:Y:S01]  /*7c30*/  FMUL R15, R38.reuse, R15 ;  /* 0x0000000f260f7220 */ /* 0x040fe20000400000 */
[----:B------:R1:W-:Y:S01]  /*7c40*/  STS.128 [R93+0x2000], R52 ;  /* 0x002000345d007388 */ /* 0x0003e20000000c00 */
[----:B------:R-:W-:Y:S01]  /*7c50*/  F2FP.F16.F32.PACK_AB R68, R9, R8 ;  /* 0x000000080944723e */ /* 0x000fe200000000ff */
[C---:B------:R-:W-:Y:S01]  /*7c60*/  FFMA R10, R41.reuse, R43, R10 ;  /* 0x0000002b290a7223 */ /* 0x040fe2000000000a */
[--C-:B------:R-:W-:Y:S02]  /*7c70*/  HADD2.F32 R43, -RZ, R58.reuse.H0_H0 ;  /* 0x2000003aff2b7230 */ /* 0x100fe40000004100 */
        /* <DEDUP_REMOVED lines=11> */
[--C-:B------:R-:W-:Y:S02]  /*7d30*/  HADD2.F32 R43, -RZ, R64.reuse.H0_H0 ;  /* 0x20000040ff2b7230 */ /* 0x100fe40000004100 */
[C---:B------:R-:W-:Y:S01]  /*7d40*/  FFMA R14, R41.reuse, R45, R14 ;  /* 0x0000002d290e7223 */ /* 0x040fe2000000000e */
[C---:B------:R-:W-:Y:S01]  /*7d50*/  FMUL R16, R38.reuse, R20 ;  /* 0x0000001426107220 */ /* 0x040fe20000400000 */
        /* <DEDUP_REMOVED lines=17> */
[C---:B------:R-:W-:Y:S01]  /*7e70*/  FFMA R20, R41.reuse, R40, R20 ;  /* 0x0000002829147223 */ /* 0x040fe20000000014 */
[C---:B------:R-:W-:Y:S01]  /*7e80*/  FFMA R21, R41.reuse, R42, R21 ;  /* 0x0000002a29157223 */ /* 0x040fe20000000015 */
[----:B------:R-:W-:Y:S02]  /*7e90*/  HADD2.F32 R40, -RZ, R67.H1_H1 ;  /* 0x30000043ff287230 */ /* 0x000fe40000004100 */
[----:B------:R-:W-:Y:S01]  /*7ea0*/  FFMA R22, R41, R43, R22 ;  /* 0x0000002b29167223 */ /* 0x000fe20000000016 */
[C---:B------:R-:W-:Y:S01]  /*7eb0*/  FMUL R27, R38.reuse, R27 ;  /* 0x0000001b261b7220 */ /* 0x040fe20000400000 */
[--C-:B------:R-:W-:Y:S02]  /*7ec0*/  HADD2.F32 R43, -RZ, R72.reuse.H0_H0 ;  /* 0x20000048ff2b7230 */ /* 0x100fe40000004100 */
[C---:B------:R-:W-:Y:S01]  /*7ed0*/  FMUL R24, R38.reuse, R28 ;  /* 0x0000001c26187220 */ /* 0x040fe20000400000 */
[----:B------:R-:W-:Y:S02]  /*7ee0*/  HADD2.F32 R42, -RZ, R72.H1_H1 ;  /* 0x30000048ff2a7230 */ /* 0x000fe40000004100 */
[C---:B------:R-:W-:Y:S01]  /*7ef0*/  FMUL R25, R38.reuse, R29 ;  /* 0x0000001d26197220 */ /* 0x040fe20000400000 */
[--C-:B------:R-:W-:Y:S01]  /*7f00*/  HADD2.F32 R45, -RZ, R73.reuse.H0_H0 ;  /* 0x20000049ff2d7230 */ /* 0x100fe20000004100 */
[----:B------:R-:W-:Y:S01]  /*7f10*/  F2FP.F16.F32.PACK_AB R70, R13, R12 ;  /* 0x0000000c0d46723e */ /* 0x000fe200000000ff */
[C---:B------:R-:W-:Y:S01]  /*7f20*/  FMUL R26, R38.reuse, R30 ;  /* 0x0000001e261a7220 */ /* 0x040fe20000400000 */
[----:B------:R-:W-:Y:S01]  /*7f30*/  F2FP.F16.F32.PACK_AB R71, R19, R14 ;  /* 0x0000000e1347723e */ /* 0x000fe200000000ff */
[C---:B------:R-:W-:Y:S01]  /*7f40*/  FFMA R27, R41.reuse, R40, R27 ;  /* 0x00000028291b7223 */ /* 0x040fe2000000001b */
[C---:B------:R-:W-:Y:S01]  /*7f50*/  FFMA R24, R41.reuse, R43, R24 ;  /* 0x0000002b29187223 */ /* 0x040fe20000000018 */
[----:B------:R-:W-:Y:S02]  /*7f60*/  HADD2.F32 R40, -RZ, R73.H1_H1 ;  /* 0x30000049ff287230 */ /* 0x000fe40000004100 */
[C---:B------:R-:W-:Y:S01]  /*7f70*/  FFMA R25, R41.reuse, R42, R25 ;  /* 0x0000002a29197223 */ /* 0x040fe20000000019 */
[----:B------:R1:W-:Y:S01]  /*7f80*/  STS.128 [R92+0x2010], R68 ;  /* 0x002010445c007388 */ /* 0x0003e20000000c00 */
[C---:B------:R-:W-:Y:S01]  /*7f90*/  FMUL R31, R38.reuse, R31 ;  /* 0x0000001f261f7220 */ /* 0x040fe20000400000 */
[--C-:B------:R-:W-:Y:S02]  /*7fa0*/  HADD2.F32 R43, -RZ, R74.reuse.H0_H0 ;  /* 0x2000004aff2b7230 */ /* 0x100fe40000004100 */
[C---:B------:R-:W-:Y:S01]  /*7fb0*/  FFMA R26, R41.reuse, R45, R26 ;  /* 0x0000002d291a7223 */ /* 0x040fe2000000001a */
        /* <DEDUP_REMOVED lines=30> */
[----:B------:R-:W-:Y:S02]  /*81a0*/  UIADD3 UR9, UPT, UPT, UR49, 0x20, URZ ;  /* 0x0000002031097890 */ /* 0x000fe4000fffe0ff */
[----:B------:R-:W-:Y:S01]  /*81b0*/  UIADD3 UR8, UPT, UPT, UR44, 0x2200, URZ ;  /* 0x000022002c087890 */ /* 0x000fe2000fffe0ff */
[----:B------:R-:W-:Y:S01]  /*81c0*/  UMOV UR10, UR50 ;  /* 0x00000032000a7c82 */ /* 0x000fe20008000000 */
[----:B------:R-:W-:Y:S01]  /*81d0*/  UMOV UR11, UR36 ;  /* 0x00000024000b7c82 */ /* 0x000fe20008000000 */
[----:B---3--:R-:W-:Y:S04]  /*81e0*/  UIADD3 UR4, UP0, UPT, UR6, 0x680, URZ ;  /* 0x0000068006047890 */ /* 0x008fe8000ff1e0ff */
[----:B------:R-:W-:Y:S09]  /*81f0*/  UIADD3.X UR5, UPT, UPT, URZ, UR7, URZ, UP0, !UPT ;  /* 0x00000007ff057290 */ /* 0x000ff200087fe4ff */
[----:B------:R3:W-:Y:S01]  /*8200*/  UTMASTG.3D [UR8], [UR4] ;  /* 0x00000008040073b5 */ /* 0x0007e20008010000 */
[----:B------:R0:W-:Y:S01]  /*8210*/  UTMACMDFLUSH ;  /* 0x00000000000079b7 */ /* 0x0001e20000000000 */
[----:B---3--:R-:W-:Y:S04]  /*8220*/  DEPBAR.LE SB0, 0x1 ;  /* 0x000080400000791a */ /* 0x008fe80000000000 */
.L_x_128:
[----:B------:R-:W-:Y:S05]  /*8230*/  BSYNC.RECONVERGENT B0 ;  /* 0x0000000000007941 */ /* 0x000fea0003800200 */
.L_x_127:
[----:B------:R-:W-:Y:S01]  /*8240*/  BAR.SYNC.DEFER_BLOCKING 0x1, 0x80 ;  /* 0x0042000000007b1d */ /* 0x000fe20000010000 */
[----:B------:R-:W-:Y:S04]  /*8250*/  UIADD3 UR4, UPT, UPT, UR46, 0x1, URZ ;  /* 0x000000012e047890 */ /* 0x000fe8000fffe0ff */
[----:B------:R-:W-:Y:S04]  /*8260*/  UISETP.NE.AND UP0, UPT, UR4, 0x4, UPT ;  /* 0x000000040400788c */ /* 0x000fe8000bf05270 */
[----:B------:R-:W-:Y:S01]  /*8270*/  USEL UR45, UR4, URZ, UP0 ;  /* 0x000000ff042d7287 */ /* 0x000fe20008000000 */
[----:B------:R3:W-:Y:S01]  /*8280*/  @P6 SYNCS.ARRIVE.TRANS64.RED.A1T0 RZ, [R61+URZ], RZ ;  /* 0x000000ff3dff69a7 */ /* 0x0007e200081004ff */
[----:B------:R-:W-:Y:S01]  /*8290*/  BSSY B1, `(.L_x_129) ;  /* 0x0000017000017945 */ /* 0x000fe20003800000 */
[----:B------:R-:W4:Y:S02]  /*82a0*/  @P6 SYNCS.PHASECHK.TRANS64.TRYWAIT P0, [R62+URZ+0x40], R63 ;  /* 0x0000403f3e0065a7 */ /* 0x000f2400080011ff */
[----:B----4-:R-:W-:Y:S01]  /*82b0*/  @P6 SEL R47, RZ, 0x1, !P0 ;  /* 0x00000001ff2f6807 */ /* 0x010fe20004000000 */
[----:B---3--:R-:W-:Y:S06]  /*82c0*/  @!P6 BRA `(.L_x_130) ;  /* 0x00000000004ce947 */ /* 0x008fec0003800000 */
        /* <DEDUP_REMOVED lines=9> */
[----:B------:R-:W-:Y:S04]  /*8360*/  SHF.L.U32 R5, R90, 0x1f, RZ ;  /* 0x0000001f5a057819 */ /* 0x000fe800000006ff */
[----:B------:R-:W3:Y:S02]  /*8370*/  SYNCS.PHASECHK.TRANS64.TRYWAIT P0, [R62+URZ+0x40], R5 ;  /* 0x000040053e0075a7 */ /* 0x000ee400080011ff */
[----:B---3--:R-:W-:Y:S05]  /*8380*/  @!P0 BRA `(.L_x_133) ;  /* 0x0000002400c48947 */ /* 0x008fea0003800000 */
.L_x_132:
[----:B------:R-:W-:Y:S05]  /*8390*/  BSYNC B0 ;  /* 0x0000000000007941 */ /* 0x000fea0003800000 */
.L_x_131:
[----:B------:R-:W-:Y:S02]  /*83a0*/  ISETP.NE.AND P0, PT, R60, RZ, PT ;  /* 0x000000ff3c00720c */ /* 0x000fe40003f05270 */
[----:B------:R-:W-:Y:S11]  /*83b0*/  IADD3 R46, PT, PT, R46, 0x1, RZ ;  /* 0x000000012e2e7810 */ /* 0x000ff60007ffe0ff */
[----:B------:R4:W1:Y:S04]  /*83c0*/  @P0 LDS.128 R48, [R4] ;  /* 0x0000000004300984 */ /* 0x0008680000000c00 */
[----:B------:R4:W1:Y:S04]  /*83d0*/  @P0 LDS.128 R56, [R3+0x10] ;  /* 0x0000100003380984 */ /* 0x0008680000000c00 */
[----:B------:R4:W1:Y:S04]  /*83e0*/  @P0 LDS.128 R64, [R2+0x20] ;  /* 0x0000200002400984 */ /* 0x0008680000000c00 */
[----:B------:R4:W1:Y:S02]  /*83f0*/  @P0 LDS.128 R72, [R0+0x30] ;  /* 0x0000300000480984 */ /* 0x0008640000000c00 */
.L_x_130:
[----:B------:R-:W-:Y:S05]  /*8400*/  BSYNC B1 ;  /* 0x0000000000017941 */ /* 0x000fea0003800000 */
.L_x_129:
[----:B----4-:R-:W-:Y:S05]  /*8410*/  VIADD R0, R39, 0x40 ;  /* 0x0000004027007836 */ /* 0x010fea0000000000 */
        /* <DEDUP_REMOVED lines=9> */
[----:B------:R-:W4:Y:S01]  /*84b0*/  LDCU.64 UR6, c[0x4][0x78] ;  /* 0x01000f00ff0677ac */ /* 0x000f220008000a00 */
[----:B------:R-:W1:Y:S01]  /*84c0*/  LDC.64 R2, c[0x4][R3] ;  /* 0x0100000003027b82 */ /* 0x000e620000000a00 */
[----:B------:R-:W5:Y:S01]  /*84d0*/  LDCU.64 UR4, c[0x4][0x10] ;  /* 0x01000200ff0477ac */ /* 0x000f620008000a00 */
[----:B---3--:R-:W-:Y:S01]  /*84e0*/  MOV R5, UR9 ;  /* 0x0000000900057c02 */ /* 0x008fe20008000f00 */
[----:B------:R-:W-:Y:S01]  /*84f0*/  IMAD.U32 R4, RZ, RZ, UR8 ;  /* 0x00000008ff047e24 */ /* 0x000fe2000f8e00ff */
[----:B----4-:R-:W-:Y:S01]  /*8500*/  MOV R7, UR7 ;  /* 0x0000000700077c02 */ /* 0x010fe20008000f00 */
[----:B------:R-:W-:Y:S01]  /*8510*/  IMAD.U32 R6, RZ, RZ, UR6 ;  /* 0x00000006ff067e24 */ /* 0x000fe2000f8e00ff */
[----:B-----5:R-:W-:Y:S01]  /*8520*/  MOV R11, UR5 ;  /* 0x00000005000b7c02 */ /* 0x020fe20008000f00 */
[----:B------:R-:W-:Y:S02]  /*8530*/  IMAD.U32 R10, RZ, RZ, UR4 ;  /* 0x00000004ff0a7e24 */ /* 0x000fe4000f8e00ff */
[----:B------:R-:W-:Y:S07]  /*8540*/  LEPC R20, `(.L_x_134) ;  /* 0x000000001014794e */ /* 0x000fee0000000000 */
[----:B-12---:R-:W-:Y:S05]  /*8550*/  CALL.ABS.NOINC R2 ;  /* 0x0000000002007343 */ /* 0x006fea0003c00000 */
.L_x_134:
        /* <DEDUP_REMOVED lines=12> */
[----:B---3--:R-:W-:Y:S02]  /*8620*/  LEA R62, R46, UR44, 0x3 ;  /* 0x0000002c2e3e7c11 */ /* 0x008fe4000f8e18ff */
[----:B------:R-:W1:Y:S02]  /*8630*/  LDTM.x32 R4, tmem[UR4+0x40] ;  /* 0x00004004000479ee */ /* 0x000e6400082c0000 */
        /* <DEDUP_REMOVED lines=133> */
.L_x_136:
[----:B------:R-:W-:Y:S05]  /*8e90*/  BSYNC.RECONVERGENT B0 ;  /* 0x0000000000007941 */ /* 0x000fea0003800200 */
.L_x_135:
        /* <DEDUP_REMOVED lines=21> */
.L_x_140:
[----:B------:R-:W-:Y:S05]  /*8ff0*/  BSYNC B0 ;  /* 0x0000000000007941 */ /* 0x000fea0003800000 */
.L_x_139:
[----:B------:R-:W-:Y:S11]  /*9000*/  ISETP.NE.AND P0, PT, R60, RZ, PT ;  /* 0x000000ff3c00720c */ /* 0x000ff60003f05270 */
[----:B------:R-:W-:Y:S02]  /*9010*/  @!UPT UIADD3 URZ, UPT, UPT, URZ, URZ, URZ ;  /* 0x000000fffffff290 */ /* 0x000fe4000fffe0ff */
[----:B------:R4:W1:Y:S04]  /*9020*/  @P0 LDS.128 R48, [R3] ;  /* 0x0000000003300984 */ /* 0x0008680000000c00 */
[----:B------:R4:W1:Y:S04]  /*9030*/  @P0 LDS.128 R56, [R2+0x10] ;  /* 0x0000100002380984 */ /* 0x0008680000000c00 */
[----:B------:R4:W1:Y:S04]  /*9040*/  @P0 LDS.128 R64, [R0+0x20] ;  /* 0x0000200000400984 */ /* 0x0008680000000c00 */
[----:B------:R4:W1:Y:S02]  /*9050*/  @P0 LDS.128 R72, [R46+0x30] ;  /* 0x000030002e480984 */ /* 0x0008640000000c00 */
.L_x_138:
[----:B------:R-:W-:Y:S05]  /*9060*/  BSYNC B1 ;  /* 0x0000000000017941 */ /* 0x000fea0003800000 */
.L_x_137:
        /* <DEDUP_REMOVED lines=21> */
.L_x_142:
[----:B------:R-:W-:Y:S01]  /*91c0*/  ISETP.NE.AND P0, PT, R95, RZ, PT ;  /* 0x000000ff5f00720c */ /* 0x000fe20003f05270 */
[----:B------:R-:W-:Y:S05]  /*91d0*/  WARPSYNC.ALL ;  /* 0x0000000000007948 */ /* 0x000fea0003800000 */
[----:B------:R-:W-:Y:S01]  /*91e0*/  R2UR UR4, R39 ;  /* 0x00000000270472ca */ /* 0x000fe200000e0000 */
[--C-:B-1----:R-:W-:Y:S01]  /*91f0*/  HADD2.F32 R40, -RZ, R48.reuse.H0_H0 ;  /* 0x20000030ff287230 */ /* 0x102fe20000004100 */
[----:B------:R-:W-:Y:S01]  /*9200*/  IADD3 R99, PT, PT, R99, 0xd0, RZ ;  /* 0x000000d063637810 */ /* 0x000fe20007ffe0ff */
[----:B------:R-:W-:Y:S01]  /*9210*/  HADD2.F32 R42, -RZ, R48.H1_H1 ;  /* 0x30000030ff2a7230 */ /* 0x000fe20000004100 */
[----:B------:R-:W-:Y:S01]  /*9220*/  BSSY.RECONVERGENT B0, `(.L_x_143) ;  /* 0x0000089000007945 */ /* 0x000fe20003800200 */
[--C-:B------:R-:W-:Y:S01]  /*9230*/  HADD2.F32 R43, -RZ, R49.reuse.H0_H0 ;  /* 0x20000031ff2b7230 */ /* 0x100fe20000004100 */
[----:B------:R-:W-:Y:S01]  /*9240*/  LOP3.LUT R99, R99, 0xfefffff8, RZ, 0xc0, !PT ;  /* 0xfefffff863637812 */ /* 0x000fe200078ec0ff */
[----:B------:R-:W-:Y:S02]  /*9250*/  HADD2.F32 R44, -RZ, R49.H1_H1 ;  /* 0x30000031ff2c7230 */ /* 0x000fe40000004100 */
[--C-:B------:R-:W-:Y:S02]  /*9260*/  HADD2.F32 R45, -RZ, R50.reuse.H0_H0 ;  /* 0x20000032ff2d7230 */ /* 0x100fe40000004100 */
[----:B------:R-:W-:Y:S02]  /*9270*/  HADD2.F32 R46, -RZ, R50.H1_H1 ;  /* 0x30000032ff2e7230 */ /* 0x000fe40000004100 */
[----:B---3--:R-:W1:Y:S01]  /*9280*/  LDTM.x32 R4, tmem[UR4+0x60] ;  /* 0x00006004000479ee */ /* 0x008e6200082c0000 */
[----:B------:R-:W-:Y:S01]  /*9290*/  NOP ;  /* 0x0000000000007918 */ /* 0x000fe20000000000 */
[----:B-1----:R1:W-:Y:S01]  /*92a0*/  SYNCS.ARRIVE.TRANS64.RED.A1T0 RZ, [R99+URZ], RZ ;  /* 0x000000ff63ff79a7 */ /* 0x0023e200081004ff */
[--C-:B------:R-:W-:Y:S02]  /*92b0*/  HADD2.F32 R47, -RZ, R51.reuse.H0_H0 ;  /* 0x20000033ff2f7230 */ /* 0x100fe40000004100 */
[----:B------:R-:W-:Y:S02]  /*92c0*/  HADD2.F32 R48, -RZ, R51.H1_H1 ;  /* 0x30000033ff307230 */ /* 0x000fe40000004100 */
        /* <DEDUP_REMOVED lines=9> */
[C---:B------:R-:W-:Y:S01]  /*9360*/  FMUL R4, R38.reuse, R4 ;  /* 0x0000000426047220 */ /* 0x040fe20000400000 */
[C---:B------:R-:W-:Y:S01]  /*9370*/  FMUL R5, R38.reuse, R5 ;  /* 0x0000000526057220 */ /* 0x040fe20000400000 */
[C---:B------:R-:W-:Y:S01]  /*9380*/  FMUL R6, R38.reuse, R6 ;  /* 0x0000000626067220 */ /* 0x040fe20000400000 */
[C---:B------:R-:W-:Y:S01]  /*9390*/  FMUL R7, R38.reuse, R7 ;  /* 0x0000000726077220 */ /* 0x040fe20000400000 */
[C---:B------:R-:W-:Y:S01]  /*93a0*/  FFMA R4, R41.reuse, R40, R4 ;  /* 0x0000002829047223 */ /* 0x040fe20000000004 */
[C---:B------:R-:W-:Y:S01]  /*93b0*/  FFMA R5, R41.reuse, R42, R5 ;  /* 0x0000002a29057223 */ /* 0x040fe20000000005 */
[C---:B------:R-:W-:Y:S01]  /*93c0*/  FFMA R6, R41.reuse, R43, R6 ;  /* 0x0000002b29067223 */ /* 0x040fe20000000006 */
[----:B------:R-:W-:Y:S01]  /*93d0*/  FFMA R7, R41, R44, R7 ;  /* 0x0000002c29077223 */ /* 0x000fe20000000007 */
[C---:B------:R-:W-:Y:S01]  /*93e0*/  FMUL R8, R38.reuse, R8 ;  /* 0x0000000826087220 */ /* 0x040fe20000400000 */
[C---:B------:R-:W-:Y:S01]  /*93f0*/  FMUL R9, R38.reuse, R9 ;  /* 0x0000000926097220 */ /* 0x040fe20000400000 */
[----:B------:R-:W-:Y:S01]  /*9400*/  F2FP.F16.F32.PACK_AB R100, R5, R4 ;  /* 0x000000040564723e */ /* 0x000fe200000000ff */
[C---:B------:R-:W-:Y:S01]  /*9410*/  FMUL R10, R38.reuse, R10 ;  /* 0x0000000a260a7220 */ /* 0x040fe20000400000 */
[----:B------:R-:W-:Y:S01]  /*9420*/  F2FP.F16.F32.PACK_AB R101, R7, R6 ;  /* 0x000000060765723e */ /* 0x000fe200000000ff */
[C---:B------:R-:W-:Y:S01]  /*9430*/  FFMA R8, R41.reuse, R45, R8 ;  /* 0x0000002d29087223 */ /* 0x040fe20000000008 */
[C---:B------:R-:W-:Y:S01]  /*9440*/  FFMA R9, R41.reuse, R46, R9 ;  /* 0x0000002e29097223 */ /* 0x040fe20000000009 */
[----:B------:R-:W-:Y:S01]  /*9450*/  FFMA R10, R41, R47, R10 ;  /* 0x0000002f290a7223 */ /* 0x000fe2000000000a */
[C---:B------:R-:W-:Y:S01]  /*9460*/  FMUL R11, R38.reuse, R11 ;  /* 0x0000000b260b7220 */ /* 0x040fe20000400000 */
[C---:B------:R-:W-:Y:S01]  /*9470*/  FMUL R0, R38.reuse, R12 ;  /* 0x0000000c26007220 */ /* 0x040fe20000400000 */
[C---:B------:R-:W-:Y:S01]  /*9480*/  FMUL R2, R38.reuse, R13 ;  /* 0x0000000d26027220 */ /* 0x040fe20000400000 */
[----:B------:R-:W-:Y:S01]  /*9490*/  F2FP.F16.F32.PACK_AB R102, R9, R8 ;  /* 0x000000080966723e */ /* 0x000fe200000000ff */
[C---:B------:R-:W-:Y:S01]  /*94a0*/  FFMA R11, R41.reuse, R48, R11 ;  /* 0x00000030290b7223 */ /* 0x040fe2000000000b */
[C---:B------:R-:W-:Y:S01]  /*94b0*/  FFMA R0, R41.reuse, R49, R0 ;  /* 0x0000003129007223 */ /* 0x040fe20000000000 */
[C---:B------:R-:W-:Y:S01]  /*94c0*/  FFMA R2, R41.reuse, R51, R2 ;  /* 0x0000003329027223 */ /* 0x040fe20000000002 */
[C---:B------:R-:W-:Y:S01]  /*94d0*/  FMUL R3, R38.reuse, R14 ;  /* 0x0000000e26037220 */ /* 0x040fe20000400000 */
[C---:B------:R-:W-:Y:S01]  /*94e0*/  FMUL R15, R38.reuse, R15 ;  /* 0x0000000f260f7220 */ /* 0x040fe20000400000 */
[C---:B------:R-:W-:Y:S01]  /*94f0*/  FMUL R12, R38.reuse, R16 ;  /* 0x00000010260c7220 */ /* 0x040fe20000400000 */
[C---:B------:R-:W-:Y:S01]  /*9500*/  FMUL R13, R38.reuse, R17 ;  /* 0x00000011260d7220 */ /* 0x040fe20000400000 */
[C---:B------:R-:W-:Y:S01]  /*9510*/  FFMA R3, R41.reuse, R50, R3 ;  /* 0x0000003229037223 */ /* 0x040fe20000000003 */
[C---:B------:R-:W-:Y:S01]  /*9520*/  FMUL R14, R38.reuse, R18 ;  /* 0x00000012260e7220 */ /* 0x040fe20000400000 */
[----:B------:R-:W-:Y:S01]  /*9530*/  FFMA R15, R41, R52, R15 ;  /* 0x00000034290f7223 */ /* 0x000fe2000000000f */
[C---:B------:R-:W-:Y:S01]  /*9540*/  FMUL R19, R38.reuse, R19 ;  /* 0x0000001326137220 */ /* 0x040fe20000400000 */
[----:B------:R-:W-:Y:S01]  /*9550*/  F2FP.F16.F32.PACK_AB R103, R11, R10 ;  /* 0x0000000a0b67723e */ /* 0x000fe200000000ff */
[C---:B------:R-:W-:Y:S01]  /*9560*/  FFMA R12, R41.reuse, R53, R12 ;  /* 0x00000035290c7223 */ /* 0x040fe2000000000c */
[----:B------:R-:W-:Y:S02]  /*9570*/  HADD2.F32 R58, -RZ, R64.H1_H1 ;  /* 0x30000040ff3a7230 */ /* 0x000fe40000004100 */
[C---:B------:R-:W-:Y:S01]  /*9580*/  FMUL R16, R38.reuse, R20 ;  /* 0x0000001426107220 */ /* 0x040fe20000400000 */
[C---:B------:R-:W-:Y:S01]  /*9590*/  FFMA R13, R41.reuse, R54, R13 ;  /* 0x00000036290d7223 */ /* 0x040fe2000000000d */
[----:B------:R1:W-:Y:S01]  /*95a0*/  STS.128 [R93+0x6000], R100 ;  /* 0x006000645d007388 */ /* 0x0003e20000000c00 */
[--C-:B------:R-:W-:Y:S02]  /*95b0*/  HADD2.F32 R59, -RZ, R65.reuse.H0_H0 ;  /* 0x20000041ff3b7230 */ /* 0x100fe40000004100 */
[C---:B------:R-:W-:Y:S01]  /*95c0*/  FMUL R17, R38.reuse, R21 ;  /* 0x0000001526117220 */ /* 0x040fe20000400000 */
[C---:B------:R-:W-:Y:S01]  /*95d0*/  FFMA R14, R41.reuse, R55, R14 ;  /* 0x00000037290e7223 */ /* 0x040fe2000000000e */
[----:B------:R-:W-:Y:S02]  /*95e0*/  HADD2.F32 R60, -RZ, R65.H1_H1 ;  /* 0x30000041ff3c7230 */ /* 0x000fe40000004100 */
[C---:B------:R-:W-:Y:S01]  /*95f0*/  FMUL R18, R38.reuse, R22 ;  /* 0x0000001626127220 */ /* 0x040fe20000400000 */
[C---:B------:R-:W-:Y:S01]  /*9600*/  FFMA R19, R41.reuse, R56, R19 ;  /* 0x0000003829137223 */ /* 0x040fe20000000013 */
        /* <DEDUP_REMOVED lines=13> */
[----:B------:R-:W-:Y:S01]  /*96e0*/  FMUL R27, R38, R27 ;  /* 0x0000001b261b7220 */ /* 0x000fe20000400000 */
[----:B------:R-:W-:Y:S01]  /*96f0*/  F2FP.F16.F32.PACK_AB R104, R2, R0 ;  /* 0x000000000268723e */ /* 0x000fe200000000ff */
[----:B------:R-:W-:Y:S01]  /*9700*/  FFMA R20, R41, R61, R20 ;  /* 0x0000003d29147223 */ /* 0x000fe20000000014 */
[----:B------:R-:W-:Y:S01]  /*9710*/  F2FP.F16.F32.PACK_AB R105, R15, R3 ;  /* 0x000000030f69723e */ /* 0x000fe200000000ff */
[----:B------:R-:W-:Y:S01]  /*9720*/  HADD2.F32 R66, -RZ, R72.H1_H1 ;  /* 0x30000048ff427230 */ /* 0x000fe20000004100 */
[----:B------:R-:W-:Y:S01]  /*9730*/  F2FP.F16.F32.PACK_AB R106, R13, R12 ;  /* 0x0000000c0d6a723e */ /* 0x000fe200000000ff */
[C---:B------:R-:W-:Y:S01]  /*9740*/  FMUL R24, R38.reuse, R28 ;  /* 0x0000001c26187220 */ /* 0x040fe20000400000 */
[----:B------:R-:W-:Y:S01]  /*9750*/  F2FP.F16.F32.PACK_AB R107, R19, R14 ;  /* 0x0000000e136b723e */ /* 0x000fe200000000ff */
[C---:B------:R-:W-:Y:S01]  /*9760*/  FFMA R21, R41.reuse, R62, R21 ;  /* 0x0000003e29157223 */ /* 0x040fe20000000015 */
[--C-:B------:R-:W-:Y:S02]  /*9770*/  HADD2.F32 R67, -RZ, R73.reuse.H0_H0 ;  /* 0x20000049ff437230 */ /* 0x100fe40000004100 */
[C---:B------:R-:W-:Y:S01]  /*9780*/  FMUL R25, R38.reuse, R29 ;  /* 0x0000001d26197220 */ /* 0x040fe20000400000 */
[C---:B------:R-:W-:Y:S01]  /*9790*/  FFMA R22, R41.reuse, R63, R22 ;  /* 0x0000003f29167223 */ /* 0x040fe20000000016 */
[----:B------:R1:W-:Y:S01]  /*97a0*/  STS.128 [R92+0x6010], R104 ;  /* 0x006010685c007388 */ /* 0x0003e20000000c00 */
        /* <DEDUP_REMOVED lines=48> */
.L_x_144:
[----:B------:R-:W-:Y:S05]  /*9ab0*/  BSYNC.RECONVERGENT B0 ;  /* 0x0000000000007941 */ /* 0x000fea0003800200 */
.L_x_143:
[----:B------:R-:W-:Y:S01]  /*9ac0*/  BAR.SYNC.DEFER_BLOCKING 0x1, 0x80 ;  /* 0x0042000000007b1d */ /* 0x000fe20000010000 */
[----:B------:R-:W-:Y:S01]  /*9ad0*/  UISETP.NE.AND UP0, UPT, UR52, -0x4, UPT ;  /* 0xfffffffc3400788c */ /* 0x000fe2000bf05270 */
[----:B------:R-:W-:Y:S08]  /*9ae0*/  IADD3 R0, PT, PT, R36, 0x1, RZ ;  /* 0x0000000124007810 */ /* 0x000ff00007ffe0ff */
[----:B------:R-:W-:Y:S05]  /*9af0*/  BRA.U !UP0, `(.L_x_145) ;  /* 0x0000000108287547 */ /* 0x000fea000b800000 */
[----:B------:R-:W-:Y:S01]  /*9b00*/  ISETP.NE.AND P0, PT, R98, RZ, PT ;  /* 0x000000ff6200720c */ /* 0x000fe20003f05270 */
[----:B------:R-:W-:Y:S01]  /*9b10*/  IMAD.U32 R3, RZ, RZ, UR46 ;  /* 0x0000002eff037e24 */ /* 0x000fe2000f8e00ff */
[----:B------:R-:W-:Y:S01]  /*9b20*/  UIADD3 UR4, UPT, UPT, UR46, 0x1, URZ ;  /* 0x000000012e047890 */ /* 0x000fe2000fffe0ff */
[----:B------:R-:W-:Y:S03]  /*9b30*/  IMAD.U32 R2, RZ, RZ, UR47 ;  /* 0x0000002fff027e24 */ /* 0x000fe6000f8e00ff */
[----:B------:R-:W-:Y:S04]  /*9b40*/  UISETP.NE.AND UP0, UPT, UR4, 0x4, UPT ;  /* 0x000000040400788c */ /* 0x000fe8000bf05270 */
[----:B------:R-:W-:Y:S03]  /*9b50*/  USEL UR46, UR4, URZ, UP0 ;  /* 0x000000ff042e7287 */ /* 0x000fe60008000000 */
[----:B------:R-:W-:Y:S05]  /*9b60*/  @P0 LEA R3, R3, UR44, 0x3 ;  /* 0x0000002c03030c11 */ /* 0x000fea000f8e18ff */
[----:B------:R-:W-:Y:S05]  /*9b70*/  @P0 VIADD R3, R3, 0x60 ;  /* 0x0000006003030836 */ /* 0x000fea0000000000 */
[----:B------:R-:W-:Y:S04]  /*9b80*/  @P0 PRMT R2, R2, 0x654, R3 ;  /* 0x0000065402020816 */ /* 0x000fe80000000003 */
[----:B------:R3:W-:Y:S03]  /*9b90*/  @P0 SYNCS.ARRIVE.TRANS64.RED.A1T0 RZ, [R2+URZ], RZ ;  /* 0x000000ff02ff09a7 */ /* 0x0007e600081004ff */
.L_x_145:
[----:B------:R-:W-:Y:S01]  /*9ba0*/  R2UR UR4, R82 ;  /* 0x00000000520472ca */ /* 0x000fe200000e0000 */
[----:B------:R-:W-:Y:S01]  /*9bb0*/  UISETP.NE.AND UP0, UPT, UR62, URZ, UPT ;  /* 0x000000ff3e00728c */ /* 0x000fe2000bf05270 */
[----:B------:R-:W-:Y:S01]  /*9bc0*/  ISETP.NE.AND P0, PT, R86, 0x2, PT ;  /* 0x000000025600780c */ /* 0x000fe20003f05270 */
[----:B------:R-:W-:Y:S01]  /*9bd0*/  UIADD3 UR24, UPT, UPT, UR38, UR63, URZ ;  /* 0x0000003f26187290 */ /* 0x000fe2000fffe0ff */
[----:B------:R-:W-:Y:S01]  /*9be0*/  ISETP.NE.AND P1, PT, R0, 0x4, PT ;  /* 0x000000040000780c */ /* 0x000fe20003f25270 */
[----:B------:R-:W-:Y:S01]  /*9bf0*/  UIADD3 UR52, UPT, UPT, UR52, 0x4, URZ ;  /* 0x0000000434347890 */ /* 0x000fe2000fffe0ff */
[----:B------:R-:W-:Y:S01]  /*9c00*/  SEL R3, RZ, 0x1, P0 ;  /* 0x00000001ff037807 */ /* 0x000fe20000000000 */
[----:B------:R-:W-:Y:S01]  /*9c10*/  UMOV UR36, UR61 ;  /* 0x0000003d00247c82 */ /* 0x000fe20008000000 */
[----:B---3--:R-:W-:Y:S02]  /*9c20*/  SEL R2, RZ, 0x1, P1 ;  /* 0x00000001ff027807 */ /* 0x008fe40000800000 */
[----:B------:R-:W-:Y:S02]  /*9c30*/  LOP3.LUT R88, R88, R3, RZ, 0x3c, !PT ;  /* 0x0000000358587212 */ /* 0x000fe400078e3cff */
[----:B------:R-:W-:Y:S01]  /*9c40*/  LOP3.LUT R89, R89, R2, RZ, 0x3c, !PT ;  /* 0x0000000259597212 */ /* 0x000fe200078e3cff */
[----:B------:R-:W-:Y:S01]  /*9c50*/  UIADD3 UR28, UPT, UPT, UR37, UR4, URZ ;  /* 0x00000004251c7290 */ /* 0x000fe2000fffe0ff */
[----:B------:R-:W-:Y:S02]  /*9c60*/  SEL R86, R86, RZ, P0 ;  /* 0x000000ff56567207 */ /* 0x000fe40000000000 */
[----:B------:R-:W-:Y:S01]  /*9c70*/  SEL R36, R0, RZ, P1 ;  /* 0x000000ff00247207 */ /* 0x000fe20000800000 */
[----:B------:R-:W-:Y:S08]  /*9c80*/  BRA.U UP0, `(.L_x_146) ;  /* 0xffffffbd00e07547 */ /* 0x000ff0000b83ffff */
[----:B------:R-:W-:-:S13]  /*9c90*/  R2UR UR4, R83 ;  /* 0x00000000530472ca */ /* 0x000fda00000e0000 */
[----:B------:R-:W-:-:S09]  /*9ca0*/  UISETP.NE.AND UP0, UPT, UR4, URZ, UPT ;  /* 0x000000ff0400728c */ /* 0x000fd2000bf05270 */
[----:B------:R-:W-:Y:S05]  /*9cb0*/  BRA.U !UP0, `(.L_x_147) ;  /* 0x0000000108487547 */ /* 0x000fea000b800000 */
[----:B------:R-:W3:Y:S02]  /*9cc0*/  LDCU.64 UR4, c[0x0][0x890] ;  /* 0x00011200ff0477ac */ /* 0x000ee40008000a00 */
[----:B---3--:R-:W-:-:S04]  /*9cd0*/  UISETP.NE.U32.AND UP0, UPT, UR4, URZ, UPT ;  /* 0x000000ff0400728c */ /* 0x008fc8000bf05070 */
[----:B------:R-:W-:-:S09]  /*9ce0*/  UISETP.NE.AND.EX UP0, UPT, UR5, URZ, UPT, UP0 ;  /* 0x000000ff0500728c */ /* 0x000fd2000bf05300 */
[----:B------:R-:W-:Y:S05]  /*9cf0*/  BRA.U UP0, `(.L_x_148) ;  /* 0x00000001000c7547 */ /* 0x000fea000b800000 */
[----:B------:R-:W-:-:S13]  /*9d00*/  FSETP.NEU.AND P0, PT, R41, RZ, PT ;  /* 0x000000ff2900720b */ /* 0x000fda0003f0d000 */
[----:B------:R-:W-:Y:S05]  /*9d10*/  @!P0 EXIT ;  /* 0x000000000000894d */ /* 0x000fea0003800000 */
[----:B------:R-:W-:Y:S05]  /*9d20*/  BRA `(.L_x_147) ;  /* 0x00000000002c7947 */ /* 0x000fea0003800000 */
.L_x_148:
[----:B------:R-:W-:Y:S01]  /*9d30*/  ISETP.NE.AND P0, PT, R85, RZ, PT ;  /* 0x000000ff5500720c */ /* 0x000fe20003f05270 */
[----:B------:R-:W-:-:S12]  /*9d40*/  BSSY.RECONVERGENT B0, `(.L_x_147) ;  /* 0x0000009000007945 */ /* 0x000fd80003800200 */
[----:B------:R-:W-:Y:S05]  /*9d50*/  @P0 BRA `(.L_x_149) ;  /* 0x0000000000140947 */ /* 0x000fea0003800000 */
[----:B------:R-:W3:Y:S02]  /*9d60*/  LDCU.64 UR4, c[0x0][0x888] ;  /* 0x00011100ff0477ac */ /* 0x000ee40008000a00 */
[----:B---3--:R-:W-:-:S04]  /*9d70*/  ISETP.NE.U32.AND P0, PT, RZ, UR4, PT ;  /* 0x00000004ff007c0c */ /* 0x008fc8000bf05070 */
[----:B------:R-:W-:-:S13]  /*9d80*/  ISETP.NE.AND.EX P0, PT, RZ, UR5, PT, P0 ;  /* 0x00000005ff007c0c */ /* 0x000fda000bf05300 */
[----:B------:R-:W-:Y:S05]  /*9d90*/  @!P0 EXIT ;  /* 0x000000000000894d */ /* 0x000fea0003800000 */
[----:B------:R-:W-:Y:S05]  /*9da0*/  BRA `(.L_x_150) ;  /* 0x0000000000087947 */ /* 0x000fea0003800000 */
.L_x_149:
[----:B------:R-:W-:-:S13]  /*9db0*/  FSETP.NEU.AND P0, PT, R41, RZ, PT ;  /* 0x000000ff2900720b */ /* 0x000fda0003f0d000 */
[----:B------:R-:W-:Y:S05]  /*9dc0*/  @!P0 EXIT ;  /* 0x000000000000894d */ /* 0x000fea0003800000 */
.L_x_150:
[----:B------:R-:W-:Y:S05]  /*9dd0*/  BSYNC.RECONVERGENT B0 ;  /* 0x0000000000007941 */ /* 0x000fea0003800200 */
.L_x_147:
[----:B------:R-:W-:Y:S01]  /*9de0*/  ULEA UR4, UR46, UR44, 0x3 ;  /* 0x0000002c2e047291 */ /* 0x000fe2000f8e18ff */
[----:B------:R-:W-:-:S04]  /*9df0*/  DEPBAR.LE SB0, 0x0 ;  /* 0x000080000000791a */ /* 0x000fc80000000000 */
[----:B------:R-:W-:-:S04]  /*9e00*/  UIADD3 UR4, UPT, UPT, UR4, 0x60, URZ ;  /* 0x0000006004047890 */ /* 0x000fc8000fffe0ff */
[----:B------:R-:W-:-:S09]  /*9e10*/  UPRMT UR4, UR47, 0x654, UR4 ;  /* 0x000006542f047896 */ /* 0x000fd20008000004 */
[----:B------:R-:W-:Y:S01]  /*9e20*/  SYNCS.ARRIVE.TRANS64.RED.A1T0 RZ, [UR4], RZ ;  /* 0x000000ffffff79a7 */ /* 0x000fe20008100404 */
[----:B------:R-:W-:Y:S05]  /*9e30*/  EXIT ;  /* 0x000000000000794d */ /* 0x000fea0003800000 */
.L_x_24:
[----:B----4-:R4:W1:Y:S02]  /*9e40*/  SYNCS.PHASECHK.TRANS64.TRYWAIT P0, [R3+URZ+0x100], R2 ;  /* 0x00010002030075a7 */ /* 0x01086400080011ff */
[----:B-1----:R-:W-:Y:S05]  /*9e50*/  @!P0 NANOSLEEP.SYNCS 0x989680 ;  /* 0x009896800000895d */ /* 0x002fea0003900000 */
[----:B------:R-:W1:Y:S02]  /*9e60*/  @!P0 SYNCS.PHASECHK.TRANS64 P0, [R3+URZ+0x100], R2 ;  /* 0x00010002030085a7 */ /* 0x000e6400080010ff */
[----:B-1----:R-:W-:Y:S05]  /*9e70*/  @!P0 BRA `(.L_x_24) ;  /* 0xfffffffc00f08947 */ /* 0x002fea000383ffff */
[----:B------:R-:W-:Y:S05]  /*9e80*/  BRA `(.L_x_151) ;  /* 0xffffff7800e47947 */ /* 0x000fea000383ffff */
.L_x_27:
[----:B---3--:R-:W-:-:S07]  /*9e90*/  MOV R0, UR33 ;  /* 0x0000002100007c02 */ /* 0x008fce0008000f00 */
.L_x_152:
[----:B---3--:R3:W4:Y:S02]  /*9ea0*/  SYNCS.PHASECHK.TRANS64.TRYWAIT P0, [R0+URZ+0x20], R3 ;  /* 0x00002003000075a7 */ /* 0x00872400080011ff */
[----:B----4-:R-:W-:Y:S05]  /*9eb0*/  @!P0 NANOSLEEP.SYNCS 0x989680 ;  /* 0x009896800000895d */ /* 0x010fea0003900000 */
[----:B------:R-:W4:Y:S02]  /*9ec0*/  @!P0 SYNCS.PHASECHK.TRANS64 P0, [R0+URZ+0x20], R3 ;  /* 0x00002003000085a7 */ /* 0x000f2400080010ff */
[----:B----4-:R-:W-:Y:S05]  /*9ed0*/  @!P0 BRA `(.L_x_152) ;  /* 0xfffffffc00f08947 */ /* 0x010fea000383ffff */
[----:B------:R-:W-:Y:S05]  /*9ee0*/  BRA `(.L_x_26) ;  /* 0xffffff7c003c7947 */ /* 0x000fea000383ffff */
.L_x_34:
[----:B---3--:R-:W-:-:S07]  /*9ef0*/  MOV R0, UR7 ;  /* 0x0000000700007c02 */ /* 0x008fce0008000f00 */
.L_x_153:
[----:B-1----:R1:W2:Y:S02]  /*9f00*/  SYNCS.PHASECHK.TRANS64.TRYWAIT P0, [R0+URZ+0x20], R3 ;  /* 0x00002003000075a7 */ /* 0x0022a400080011ff */
[----:B--2---:R-:W-:Y:S05]  /*9f10*/  @!P0 NANOSLEEP.SYNCS 0x989680 ;  /* 0x009896800000895d */ /* 0x004fea0003900000 */
[----:B------:R-:W2:Y:S02]  /*9f20*/  @!P0 SYNCS.PHASECHK.TRANS64 P0, [R0+URZ+0x20], R3 ;  /* 0x00002003000085a7 */ /* 0x000ea400080010ff */
[----:B--2---:R-:W-:Y:S05]  /*9f30*/  @!P0 BRA `(.L_x_153) ;  /* 0xfffffffc00f08947 */ /* 0x004fea000383ffff */
[----:B------:R-:W-:Y:S05]  /*9f40*/  BRA `(.L_x_33) ;  /* 0xffffff8000307947 */ /* 0x000fea000383ffff */
.L_x_41:
[----:B-1----:R1:W2:Y:S02]  /*9f50*/  SYNCS.PHASECHK.TRANS64.TRYWAIT P0, [R3+URZ+0x90], R0 ;  /* 0x00009000030075a7 */ /* 0x0022a400080011ff */
[----:B--2---:R-:W-:Y:S05]  /*9f60*/  @!P0 NANOSLEEP.SYNCS 0x989680 ;  /* 0x009896800000895d */ /* 0x004fea0003900000 */
[----:B------:R-:W2:Y:S02]  /*9f70*/  @!P0 SYNCS.PHASECHK.TRANS64 P0, [R3+URZ+0x90], R0 ;  /* 0x00009000030085a7 */ /* 0x000ea400080010ff */
[----:B--2---:R-:W-:Y:S05]  /*9f80*/  @!P0 BRA `(.L_x_41) ;  /* 0xfffffffc00f08947 */ /* 0x004fea000383ffff */
[----:B------:R-:W-:Y:S05]  /*9f90*/  BRA `(.L_x_154) ;  /* 0xffffff8400187947 */ /* 0x000fea000383ffff */
.L_x_45:
[----:B-1----:R-:W-:-:S07]  /*9fa0*/  MOV R0, UR4 ;  /* 0x0000000400007c02 */ /* 0x002fce0008000f00 */
.L_x_155:
[----:B-1----:R1:W2:Y:S02]  /*9fb0*/  SYNCS.PHASECHK.TRANS64.TRYWAIT P0, [R0+URZ], R3 ;  /* 0x00000003000075a7 */ /* 0x0022a400080011ff */
[----:B--2---:R-:W-:Y:S05]  /*9fc0*/  @!P0 NANOSLEEP.SYNCS 0x989680 ;  /* 0x009896800000895d */ /* 0x004fea0003900000 */
[----:B------:R-:W2:Y:S02]  /*9fd0*/  @!P0 SYNCS.PHASECHK.TRANS64 P0, [R0+URZ], R3 ;  /* 0x00000003000085a7 */ /* 0x000ea400080010ff */
[----:B--2---:R-:W-:Y:S05]  /*9fe0*/  @!P0 BRA `(.L_x_155) ;  /* 0xfffffffc00f08947 */ /* 0x004fea000383ffff */
[----:B------:R-:W-:Y:S05]  /*9ff0*/  BRA `(.L_x_156) ;  /* 0xffffff8800c07947 */ /* 0x000fea000383ffff */
.L_x_46:
[----:B------:R-:W-:-:S07]  /*a000*/  MOV R0, UR5 ;  /* 0x0000000500007c02 */ /* 0x000fce0008000f00 */
.L_x_157:
[----:B-1----:R1:W2:Y:S02]  /*a010*/  SYNCS.PHASECHK.TRANS64.TRYWAIT P0, [R0+URZ], R3 ;  /* 0x00000003000075a7 */ /* 0x0022a400080011ff */
[----:B--2---:R-:W-:Y:S05]  /*a020*/  @!P0 NANOSLEEP.SYNCS 0x989680 ;  /* 0x009896800000895d */ /* 0x004fea0003900000 */
[----:B------:R-:W2:Y:S02]  /*a030*/  @!P0 SYNCS.PHASECHK.TRANS64 P0, [R0+URZ], R3 ;  /* 0x00000003000085a7 */ /* 0x000ea400080010ff */
[----:B--2---:R-:W-:Y:S05]  /*a040*/  @!P0 BRA `(.L_x_157) ;  /* 0xfffffffc00f08947 */ /* 0x004fea000383ffff */
[----:B------:R-:W-:Y:S05]  /*a050*/  BRA `(.L_x_158) ;  /* 0xffffff8800cc7947 */ /* 0x000fea000383ffff */
.L_x_47:
[----:B------:R-:W-:-:S07]  /*a060*/  MOV R0, UR5 ;  /* 0x0000000500007c02 */ /* 0x000fce0008000f00 */
.L_x_159:
[----:B-1----:R1:W2:Y:S02]  /*a070*/  SYNCS.PHASECHK.TRANS64.TRYWAIT P0, [R0+URZ], R3 ;  /* 0x00000003000075a7 */ /* 0x0022a400080011ff */
[----:B--2---:R-:W-:Y:S05]  /*a080*/  @!P0 NANOSLEEP.SYNCS 0x989680 ;  /* 0x009896800000895d */ /* 0x004fea0003900000 */
[----:B------:R-:W2:Y:S02]  /*a090*/  @!P0 SYNCS.PHASECHK.TRANS64 P0, [R0+URZ], R3 ;  /* 0x00000003000085a7 */ /* 0x000ea400080010ff */
[----:B--2---:R-:W-:Y:S05]  /*a0a0*/  @!P0 BRA `(.L_x_159) ;  /* 0xfffffffc00f08947 */ /* 0x004fea000383ffff */
[----:B------:R-:W-:Y:S05]  /*a0b0*/  BRA `(.L_x_160) ;  /* 0xffffff8800d87947 */ /* 0x000fea000383ffff */
.L_x_50:
[----:B--2---:R2:W3:Y:S02]  /*a0c0*/  SYNCS.PHASECHK.TRANS64.TRYWAIT P0, [R2+URZ+0xf0], R5 ;  /* 0x0000f005020075a7 */ /* 0x0044e400080011ff */
[----:B---3--:R-:W-:Y:S05]  /*a0d0*/  @!P0 NANOSLEEP.SYNCS 0x989680 ;  /* 0x009896800000895d */ /* 0x008fea0003900000 */
[----:B------:R-:W3:Y:S02]  /*a0e0*/  @!P0 SYNCS.PHASECHK.TRANS64 P0, [R2+URZ+0xf0], R5 ;  /* 0x0000f005020085a7 */ /* 0x000ee400080010ff */
[----:B---3--:R-:W-:Y:S05]  /*a0f0*/  @!P0 BRA `(.L_x_50) ;  /* 0xfffffffc00f08947 */ /* 0x008fea000383ffff */
[----:B------:R-:W-:Y:S05]  /*a100*/  BRA `(.L_x_161) ;  /* 0xffffff8c00347947 */ /* 0x000fea000383ffff */
.L_x_51:
[----:B------:R-:W-:-:S07]  /*a110*/  MOV R2, UR4 ;  /* 0x0000000400027c02 */ /* 0x000fce0008000f00 */
.L_x_162:
[----:B--2---:R2:W3:Y:S02]  /*a120*/  SYNCS.PHASECHK.TRANS64.TRYWAIT P0, [R2+URZ+0xa0], R5 ;  /* 0x0000a005020075a7 */ /* 0x0044e400080011ff */
[----:B---3--:R-:W-:Y:S05]  /*a130*/  @!P0 NANOSLEEP.SYNCS 0x989680 ;  /* 0x009896800000895d */ /* 0x008fea0003900000 */
[----:B------:R-:W3:Y:S02]  /*a140*/  @!P0 SYNCS.PHASECHK.TRANS64 P0, [R2+URZ+0xa0], R5 ;  /* 0x0000a005020085a7 */ /* 0x000ee400080010ff */
[----:B---3--:R-:W-:Y:S05]  /*a150*/  @!P0 BRA `(.L_x_162) ;  /* 0xfffffffc00f08947 */ /* 0x008fea000383ffff */
[----:B------:R-:W-:Y:S05]  /*a160*/  BRA `(.L_x_163) ;  /* 0xffffff8c00447947 */ /* 0x000fea000383ffff */
.L_x_52:
[----:B--2---:R2:W3:Y:S02]  /*a170*/  SYNCS.PHASECHK.TRANS64.TRYWAIT P1, [R2+URZ+0x90], R5 ;  /* 0x00009005020075a7 */ /* 0x0044e400080211ff */
[----:B---3--:R-:W-:Y:S05]  /*a180*/  @!P1 NANOSLEEP.SYNCS 0x989680 ;  /* 0x009896800000995d */ /* 0x008fea0003900000 */
[----:B------:R-:W3:Y:S02]  /*a190*/  @!P1 SYNCS.PHASECHK.TRANS64 P1, [R2+URZ+0x90], R5 ;  /* 0x00009005020095a7 */ /* 0x000ee400080210ff */
[----:B---3--:R-:W-:Y:S05]  /*a1a0*/  @!P1 BRA `(.L_x_52) ;  /* 0xfffffffc00f09947 */ /* 0x008fea000383ffff */
[----:B------:R-:W-:Y:S05]  /*a1b0*/  BRA `(.L_x_164) ;  /* 0xffffff8c00747947 */ /* 0x000fea000383ffff */
.L_x_55:
[----:B------:R-:W-:-:S07]  /*a1c0*/  MOV R0, UR4 ;  /* 0x0000000400007c02 */ /* 0x000fce0008000f00 */
.L_x_165:
[----:B--2---:R2:W3:Y:S02]  /*a1d0*/  SYNCS.PHASECHK.TRANS64.TRYWAIT P0, [R0+URZ+0xa0], R3 ;  /* 0x0000a003000075a7 */ /* 0x0044e400080011ff */
[----:B---3--:R-:W-:Y:S05]  /*a1e0*/  @!P0 NANOSLEEP.SYNCS 0x989680 ;  /* 0x009896800000895d */ /* 0x008fea0003900000 */
[----:B------:R-:W3:Y:S02]  /*a1f0*/  @!P0 SYNCS.PHASECHK.TRANS64 P0, [R0+URZ+0xa0], R3 ;  /* 0x0000a003000085a7 */ /* 0x000ee400080010ff */
[----:B---3--:R-:W-:Y:S05]  /*a200*/  @!P0 BRA `(.L_x_165) ;  /* 0xfffffffc00f08947 */ /* 0x008fea000383ffff */
[----:B------:R-:W-:Y:S05]  /*a210*/  BRA `(.L_x_54) ;  /* 0xffffff8c00c87947 */ /* 0x000fea000383ffff */
.L_x_64:
[----:B--2---:R-:W-:-:S04]  /*a220*/  MOV R0, UR5 ;  /* 0x0000000500007c02 */ /* 0x004fc80008000f00 */
[----:B------:R2:W3:Y:S03]  /*a230*/  SYNCS.PHASECHK.TRANS64.TRYWAIT P0, [R0+URZ+0x8], R7 ;  /* 0x00000807000075a7 */ /* 0x0004e600080011ff */
[----:B---3--:R-:W-:Y:S05]  /*a240*/  @!P0 NANOSLEEP.SYNCS 0x989680 ;  /* 0x009896800000895d */ /* 0x008fea0003900000 */
[----:B------:R-:W3:Y:S02]  /*a250*/  @!P0 SYNCS.PHASECHK.TRANS64 P0, [R0+URZ+0x8], R7 ;  /* 0x00000807000085a7 */ /* 0x000ee400080010ff */
[----:B---3--:R-:W-:Y:S05]  /*a260*/  @!P0 BRA `(.L_x_64) ;  /* 0xfffffffc00ec8947 */ /* 0x008fea000383ffff */
[----:B------:R-:W-:Y:S05]  /*a270*/  BRA `(.L_x_63) ;  /* 0xffffff90007c7947 */ /* 0x000fea000383ffff */
.L_x_66:
[----:B------:R-:W-:Y:S01]  /*a280*/  BSSY B0, `(.L_x_166) ;  /* 0x0000006000007945 */ /* 0x000fe20003800000 */
[----:B------:R-:W-:-:S07]  /*a290*/  MOV R15, 0xffffffff ;  /* 0xffffffff000f7802 */ /* 0x000fce0000000f00 */
[----:B-12--5:R-:W-:Y:S05]  /*a2a0*/  WARPSYNC.COLLECTIVE R15, `(.L_x_167) ;  /* 0x000000000f0c7348 */ /* 0x026fea0003c00000 */
[----:B------:R-:W-:Y:S02]  /*a2b0*/  ELECT P6, UR79, PT ;  /* 0x00000000004f782f */ /* 0x000fe400038c0000 */
[----:B------:R-:W-:Y:S01]  /*a2c0*/  MOV R14, UR79 ;  /* 0x0000004f000e7c02 */ /* 0x000fe20008000f00 */
[----:B-12--5:R-:W-:Y:S10]  /*a2d0*/  ENDCOLLECTIVE ;  /* 0x000000000000791b */ /* 0x026ff40003800000 */
.L_x_167:
[----:B------:R-:W-:Y:S05]  /*a2e0*/  BSYNC B0 ;  /* 0x0000000000007941 */ /* 0x000fea0003800000 */
.L_x_166:
[----:B------:R-:W-:Y:S01]  /*a2f0*/  PLOP3.LUT P0, PT, P6, PT, PT, 0x80, 0x8 ;  /* 0x000000000008781c */ /* 0x000fe2000370f070 */
[----:B------:R-:W-:-:S12]  /*a300*/  BRA `(.L_x_168) ;  /* 0xffffff9000a87947 */ /* 0x000fd8000383ffff */
.L_x_68:
[----:B--2---:R-:W-:-:S04]  /*a310*/  MOV R0, UR5 ;  /* 0x0000000500007c02 */ /* 0x004fc80008000f00 */
[----:B------:R2:W3:Y:S03]  /*a320*/  SYNCS.PHASECHK.TRANS64.TRYWAIT P0, [R0+URZ+0x8], R5 ;  /* 0x00000805000075a7 */ /* 0x0004e600080011ff */
[----:B---3--:R-:W-:Y:S05]  /*a330*/  @!P0 NANOSLEEP.SYNCS 0x989680 ;  /* 0x009896800000895d */ /* 0x008fea0003900000 */
[----:B------:R-:W3:Y:S02]  /*a340*/  @!P0 SYNCS.PHASECHK.TRANS64 P0, [R0+URZ+0x8], R5 ;  /* 0x00000805000085a7 */ /* 0x000ee400080010ff */
[----:B---3--:R-:W-:Y:S05]  /*a350*/  @!P0 BRA `(.L_x_68) ;  /* 0xfffffffc00ec8947 */ /* 0x008fea000383ffff */
[----:B------:R-:W-:Y:S05]  /*a360*/  BRA `(.L_x_67) ;  /* 0xffffff9000ac7947 */ /* 0x000fea000383ffff */
.L_x_69:
[----:B-1----:R1:W2:Y:S02]  /*a370*/  SYNCS.PHASECHK.TRANS64.TRYWAIT P0, [R0+URZ+0x90], R5 ;  /* 0x00009005000075a7 */ /* 0x0022a400080011ff */
[----:B--2---:R-:W-:Y:S05]  /*a380*/  @!P0 NANOSLEEP.SYNCS 0x989680 ;  /* 0x009896800000895d */ /* 0x004fea0003900000 */
[----:B------:R-:W2:Y:S02]  /*a390*/  @!P0 SYNCS.PHASECHK.TRANS64 P0, [R0+URZ+0x90], R5 ;  /* 0x00009005000085a7 */ /* 0x000ea400080010ff */
[----:B--2---:R-:W-:Y:S05]  /*a3a0*/  @!P0 BRA `(.L_x_69) ;  /* 0xfffffffc00f08947 */ /* 0x004fea000383ffff */
[----:B------:R-:W-:Y:S05]  /*a3b0*/  BRA `(.L_x_169) ;  /* 0xffffff9400b87947 */ /* 0x000fea000383ffff */
.L_x_71:
[----:B------:R-:W-:-:S07]  /*a3c0*/  MOV R0, UR46 ;  /* 0x0000002e00007c02 */ /* 0x000fce0008000f00 */
.L_x_170:
[----:B-1----:R1:W2:Y:S02]  /*a3d0*/  SYNCS.PHASECHK.TRANS64.TRYWAIT P0, [R0+URZ+0xd0], R5 ;  /* 0x0000d005000075a7 */ /* 0x0022a400080011ff */
[----:B--2---:R-:W-:Y:S05]  /*a3e0*/  @!P0 NANOSLEEP.SYNCS 0x989680 ;  /* 0x009896800000895d */ /* 0x004fea0003900000 */
[----:B------:R-:W2:Y:S02]  /*a3f0*/  @!P0 SYNCS.PHASECHK.TRANS64 P0, [R0+URZ+0xd0], R5 ;  /* 0x0000d005000085a7 */ /* 0x000ea400080010ff */
[----:B--2---:R-:W-:Y:S05]  /*a400*/  @!P0 BRA `(.L_x_170) ;  /* 0xfffffffc00f08947 */ /* 0x004fea000383ffff */
[----:B------:R-:W-:Y:S05]  /*a410*/  BRA `(.L_x_171) ;  /* 0xffffff9800047947 */ /* 0x000fea000383ffff */
.L_x_74:
[----:B------:R-:W-:Y:S07]  /*a420*/  MOV R0, UR7 ;  /* 0x0000000700007c02 */ /* 0x000fee0008000f00 */
.L_x_172:
[----:B-1----:R1:W2:Y:S02]  /*a430*/  SYNCS.PHASECHK.TRANS64.TRYWAIT P0, [R0+URZ], R5 ;  /* 0x00000005000075a7 */ /* 0x0022a400080011ff */
[----:B--2---:R-:W-:Y:S05]  /*a440*/  @!P0 NANOSLEEP.SYNCS 0x989680 ;  /* 0x009896800000895d */ /* 0x004fea0003900000 */
[----:B------:R-:W2:Y:S02]  /*a450*/  @!P0 SYNCS.PHASECHK.TRANS64 P0, [R0+URZ], R5 ;  /* 0x00000005000085a7 */ /* 0x000ea400080010ff */
[----:B--2---:R-:W-:Y:S05]  /*a460*/  @!P0 BRA `(.L_x_172) ;  /* 0xfffffffc00f08947 */ /* 0x004fea000383ffff */
[----:B------:R-:W-:Y:S05]  /*a470*/  BRA `(.L_x_73) ;  /* 0xffffff9800187947 */ /* 0x000fea000383ffff */
.L_x_78:
[----:B-1----:R-:W-:-:S07]  /*a480*/  MOV R0, UR4 ;  /* 0x0000000400007c02 */ /* 0x002fce0008000f00 */
.L_x_173:
[----:B-1----:R1:W2:Y:S02]  /*a490*/  SYNCS.PHASECHK.TRANS64.TRYWAIT P0, [R0+URZ], R3 ;  /* 0x00000003000075a7 */ /* 0x0022a400080011ff */
[----:B--2---:R-:W-:Y:S05]  /*a4a0*/  @!P0 NANOSLEEP.SYNCS 0x989680 ;  /* 0x009896800000895d */ /* 0x004fea0003900000 */
[----:B------:R-:W2:Y:S02]  /*a4b0*/  @!P0 SYNCS.PHASECHK.TRANS64 P0, [R0+URZ], R3 ;  /* 0x00000003000085a7 */ /* 0x000ea400080010ff */
[----:B--2---:R-:W-:Y:S05]  /*a4c0*/  @!P0 BRA `(.L_x_173) ;  /* 0xfffffffc00f08947 */ /* 0x004fea000383ffff */
[----:B------:R-:W-:Y:S05]  /*a4d0*/  BRA `(.L_x_174) ;  /* 0xffffff9c005c7947 */ /* 0x000fea000383ffff */
.L_x_79:
[----:B------:R-:W-:-:S07]  /*a4e0*/  MOV R0, UR5 ;  /* 0x0000000500007c02 */ /* 0x000fce0008000f00 */
.L_x_175:
[----:B-1----:R1:W2:Y:S02]  /*a4f0*/  SYNCS.PHASECHK.TRANS64.TRYWAIT P0, [R0+URZ], R3 ;  /* 0x00000003000075a7 */ /* 0x0022a400080011ff */
[----:B--2---:R-:W-:Y:S05]  /*a500*/  @!P0 NANOSLEEP.SYNCS 0x989680 ;  /* 0x009896800000895d */ /* 0x004fea0003900000 */
[----:B------:R-:W2:Y:S02]  /*a510*/  @!P0 SYNCS.PHASECHK.TRANS64 P0, [R0+URZ], R3 ;  /* 0x00000003000085a7 */ /* 0x000ea400080010ff */
[----:B--2---:R-:W-:Y:S05]  /*a520*/  @!P0 BRA `(.L_x_175) ;  /* 0xfffffffc00f08947 */ /* 0x004fea000383ffff */
[----:B------:R-:W-:Y:S05]  /*a530*/  BRA `(.L_x_176) ;  /* 0xffffff9c00687947 */ /* 0x000fea000383ffff */
.L_x_80:
[----:B------:R-:W-:-:S07]  /*a540*/  MOV R0, UR5 ;  /* 0x0000000500007c02 */ /* 0x000fce0008000f00 */
.L_x_177:
[----:B-1----:R1:W2:Y:S02]  /*a550*/  SYNCS.PHASECHK.TRANS64.TRYWAIT P0, [R0+URZ], R3 ;  /* 0x00000003000075a7 */ /* 0x0022a400080011ff */
[----:B--2---:R-:W-:Y:S05]  /*a560*/  @!P0 NANOSLEEP.SYNCS 0x989680 ;  /* 0x009896800000895d */ /* 0x004fea0003900000 */
[----:B------:R-:W2:Y:S02]  /*a570*/  @!P0 SYNCS.PHASECHK.TRANS64 P0, [R0+URZ], R3 ;  /* 0x00000003000085a7 */ /* 0x000ea400080010ff */
[----:B--2---:R-:W-:Y:S05]  /*a580*/  @!P0 BRA `(.L_x_177) ;  /* 0xfffffffc00f08947 */ /* 0x004fea000383ffff */
[----:B------:R-:W-:Y:S05]  /*a590*/  BRA `(.L_x_178) ;  /* 0xffffff9c00747947 */ /* 0x000fea000383ffff */
.L_x_83:
[----:B------:R-:W-:-:S07]  /*a5a0*/  MOV R0, UR41 ;  /* 0x0000002900007c02 */ /* 0x000fce0008000f00 */
.L_x_179:
[----:B-1----:R1:W2:Y:S02]  /*a5b0*/  SYNCS.PHASECHK.TRANS64.TRYWAIT P1, [R0+URZ+0x110], R3 ;  /* 0x00011003000075a7 */ /* 0x0022a400080211ff */
[----:B--2---:R-:W-:Y:S05]  /*a5c0*/  @!P1 NANOSLEEP.SYNCS 0x989680 ;  /* 0x009896800000995d */ /* 0x004fea0003900000 */
[----:B------:R-:W2:Y:S02]  /*a5d0*/  @!P1 SYNCS.PHASECHK.TRANS64 P1, [R0+URZ+0x110], R3 ;  /* 0x00011003000095a7 */ /* 0x000ea400080210ff */
[----:B--2---:R-:W-:Y:S05]  /*a5e0*/  @!P1 BRA `(.L_x_179) ;  /* 0xfffffffc00f09947 */ /* 0x004fea000383ffff */
[----:B------:R-:W-:Y:S05]  /*a5f0*/  BRA `(.L_x_180) ;  /* 0xffffff9c00c07947 */ /* 0x000fea000383ffff */
.L_x_88:
[----:B--2---:R2:W3:Y:S02]  /*a600*/  SYNCS.PHASECHK.TRANS64.TRYWAIT P0, [R8+URZ+0x90], R5 ;  /* 0x00009005080075a7 */ /* 0x0044e400080011ff */
[----:B---3--:R-:W-:Y:S05]  /*a610*/  @!P0 NANOSLEEP.SYNCS 0x989680 ;  /* 0x009896800000895d */ /* 0x008fea0003900000 */
[----:B------:R-:W3:Y:S02]  /*a620*/  @!P0 SYNCS.PHASECHK.TRANS64 P0, [R8+URZ+0x90], R5 ;  /* 0x00009005080085a7 */ /* 0x000ee400080010ff */
[----:B---3--:R-:W-:Y:S05]  /*a630*/  @!P0 BRA `(.L_x_88) ;  /* 0xfffffffc00f08947 */ /* 0x008fea000383ffff */
[----:B------:R-:W-:Y:S05]  /*a640*/  BRA `(.L_x_181) ;  /* 0xffffffa000f87947 */ /* 0x000fea000383ffff */
.L_x_91:
[----:B------:R-:W-:Y:S07]  /*a650*/  MOV R0, UR21 ;  /* 0x0000001500007c02 */ /* 0x000fee0008000f00 */
.L_x_182:
[----:B--2---:R2:W3:Y:S02]  /*a660*/  SYNCS.PHASECHK.TRANS64.TRYWAIT P1, [R0+URZ+0x88], R5 ;  /* 0x00008805000075a7 */ /* 0x0044e400080211ff */
[----:B---3--:R-:W-:Y:S05]  /*a670*/  @!P1 NANOSLEEP.SYNCS 0x989680 ;  /* 0x009896800000995d */ /* 0x008fea0003900000 */
[----:B------:R-:W3:Y:S02]  /*a680*/  @!P1 SYNCS.PHASECHK.TRANS64 P1, [R0+URZ+0x88], R5 ;  /* 0x00008805000095a7 */ /* 0x000ee400080210ff */
[----:B---3--:R-:W-:Y:S05]  /*a690*/  @!P1 BRA `(.L_x_182) ;  /* 0xfffffffc00f09947 */ /* 0x008fea000383ffff */
[----:B------:R-:W-:Y:S05]  /*a6a0*/  BRA `(.L_x_90) ;  /* 0xffffffa800747947 */ /* 0x000fea000383ffff */
.L_x_94:
[----:B--2---:R-:W-:Y:S07]  /*a6b0*/  MOV R5, UR21 ;  /* 0x0000001500057c02 */ /* 0x004fee0008000f00 */
.L_x_183:
[----:B--2---:R2:W3:Y:S02]  /*a6c0*/  SYNCS.PHASECHK.TRANS64.TRYWAIT P0, [R5+URZ+0x60], R4 ;  /* 0x00006004050075a7 */ /* 0x0044e400080011ff */
[----:B---3--:R-:W-:Y:S05]  /*a6d0*/  @!P0 NANOSLEEP.SYNCS 0x989680 ;  /* 0x009896800000895d */ /* 0x008fea0003900000 */
[----:B------:R-:W3:Y:S02]  /*a6e0*/  @!P0 SYNCS.PHASECHK.TRANS64 P0, [R5+URZ+0x60], R4 ;  /* 0x00006004050085a7 */ /* 0x000ee400080010ff */
[----:B---3--:R-:W-:Y:S05]  /*a6f0*/  @!P0 BRA `(.L_x_183) ;  /* 0xfffffffc00f08947 */ /* 0x008fea000383ffff */
[----:B------:R-:W-:Y:S05]  /*a700*/  BRA `(.L_x_184) ;  /* 0xffffffa800cc7947 */ /* 0x000fea000383ffff */
.L_x_95:
[----:B------:R-:W-:Y:S07]  /*a710*/  MOV R5, UR21 ;  /* 0x0000001500057c02 */ /* 0x000fee0008000f00 */
.L_x_185:
[----:B--2---:R2:W3:Y:S02]  /*a720*/  SYNCS.PHASECHK.TRANS64.TRYWAIT P0, [R5+URZ+0x68], R4 ;  /* 0x00006804050075a7 */ /* 0x0044e400080011ff */
[----:B---3--:R-:W-:Y:S05]  /*a730*/  @!P0 NANOSLEEP.SYNCS 0x989680 ;  /* 0x009896800000895d */ /* 0x008fea0003900000 */
[----:B------:R-:W3:Y:S02]  /*a740*/  @!P0 SYNCS.PHASECHK.TRANS64 P0, [R5+URZ+0x68], R4 ;  /* 0x00006804050085a7 */ /* 0x000ee400080010ff */
[----:B---3--:R-:W-:Y:S05]  /*a750*/  @!P0 BRA `(.L_x_185) ;  /* 0xfffffffc00f08947 */ /* 0x008fea000383ffff */
[----:B------:R-:W-:Y:S05]  /*a760*/  BRA `(.L_x_186) ;  /* 0xffffffac00087947 */ /* 0x000fea000383ffff */
.L_x_96:
[----:B--2---:R-:W-:Y:S07]  /*a770*/  MOV R5, UR21 ;  /* 0x0000001500057c02 */ /* 0x004fee0008000f00 */
.L_x_187:
[----:B--2---:R2:W3:Y:S02]  /*a780*/  SYNCS.PHASECHK.TRANS64.TRYWAIT P0, [R5+URZ+0x70], R4 ;  /* 0x00007004050075a7 */ /* 0x0044e400080011ff */
[----:B---3--:R-:W-:Y:S05]  /*a790*/  @!P0 NANOSLEEP.SYNCS 0x989680 ;  /* 0x009896800000895d */ /* 0x008fea0003900000 */
[----:B------:R-:W3:Y:S02]  /*a7a0*/  @!P0 SYNCS.PHASECHK.TRANS64 P0, [R5+URZ+0x70], R4 ;  /* 0x00007004050085a7 */ /* 0x000ee400080010ff */
[----:B---3--:R-:W-:Y:S05]  /*a7b0*/  @!P0 BRA `(.L_x_187) ;  /* 0xfffffffc00f08947 */ /* 0x008fea000383ffff */
[----:B------:R-:W-:Y:S05]  /*a7c0*/  BRA `(.L_x_188) ;  /* 0xffffffac00507947 */ /* 0x000fea000383ffff */
.L_x_97:
[----:B--2---:R-:W-:Y:S07]  /*a7d0*/  MOV R5, UR21 ;  /* 0x0000001500057c02 */ /* 0x004fee0008000f00 */
.L_x_189:
[----:B--2---:R2:W3:Y:S02]  /*a7e0*/  SYNCS.PHASECHK.TRANS64.TRYWAIT P0, [R5+URZ+0x78], R4 ;  /* 0x00007804050075a7 */ /* 0x0044e400080011ff */
[----:B---3--:R-:W-:Y:S05]  /*a7f0*/  @!P0 NANOSLEEP.SYNCS 0x989680 ;  /* 0x009896800000895d */ /* 0x008fea0003900000 */
[----:B------:R-:W3:Y:S02]  /*a800*/  @!P0 SYNCS.PHASECHK.TRANS64 P0, [R5+URZ+0x78], R4 ;  /* 0x00007804050085a7 */ /* 0x000ee400080010ff */
[----:B---3--:R-:W-:Y:S05]  /*a810*/  @!P0 BRA `(.L_x_189) ;  /* 0xfffffffc00f08947 */ /* 0x008fea000383ffff */
[----:B------:R-:W-:Y:S05]  /*a820*/  BRA `(.L_x_190) ;  /* 0xffffffac009c7947 */ /* 0x000fea000383ffff */
.L_x_99:
[----:B------:R-:W-:-:S07]  /*a830*/  MOV R0, UR21 ;  /* 0x0000001500007c02 */ /* 0x000fce0008000f00 */
.L_x_191:
[----:B--2---:R2:W3:Y:S02]  /*a840*/  SYNCS.PHASECHK.TRANS64.TRYWAIT P0, [R0+URZ+0x60], R3 ;  /* 0x00006003000075a7 */ /* 0x0044e400080011ff */
[----:B---3--:R-:W-:Y:S05]  /*a850*/  @!P0 NANOSLEEP.SYNCS 0x989680 ;  /* 0x009896800000895d */ /* 0x008fea0003900000 */
[----:B------:R-:W3:Y:S02]  /*a860*/  @!P0 SYNCS.PHASECHK.TRANS64 P0, [R0+URZ+0x60], R3 ;  /* 0x00006003000085a7 */ /* 0x000ee400080010ff */
[----:B---3--:R-:W-:Y:S05]  /*a870*/  @!P0 BRA `(.L_x_191) ;  /* 0xfffffffc00f08947 */ /* 0x008fea000383ffff */
[----:B------:R-:W-:Y:S05]  /*a880*/  BRA `(.L_x_192) ;  /* 0xffffffb000107947 */ /* 0x000fea000383ffff */
.L_x_100:
[----:B--2---:R-:W-:-:S07]  /*a890*/  MOV R0, UR21 ;  /* 0x0000001500007c02 */ /* 0x004fce0008000f00 */
.L_x_193:
[----:B--2---:R2:W3:Y:S02]  /*a8a0*/  SYNCS.PHASECHK.TRANS64.TRYWAIT P0, [R0+URZ+0x68], R3 ;  /* 0x00006803000075a7 */ /* 0x0044e400080011ff */
[----:B---3--:R-:W-:Y:S05]  /*a8b0*/  @!P0 NANOSLEEP.SYNCS 0x989680 ;  /* 0x009896800000895d */ /* 0x008fea0003900000 */
[----:B------:R-:W3:Y:S02]  /*a8c0*/  @!P0 SYNCS.PHASECHK.TRANS64 P0, [R0+URZ+0x68], R3 ;  /* 0x00006803000085a7 */ /* 0x000ee400080010ff */
[----:B---3--:R-:W-:Y:S05]  /*a8d0*/  @!P0 BRA `(.L_x_193) ;  /* 0xfffffffc00f08947 */ /* 0x008fea000383ffff */
[----:B------:R-:W-:Y:S05]  /*a8e0*/  BRA `(.L_x_194) ;  /* 0xffffffb000007947 */ /* 0x000fea000383ffff */
.L_x_101:
[----:B--2---:R-:W-:-:S07]  /*a8f0*/  MOV R0, UR21 ;  /* 0x0000001500007c02 */ /* 0x004fce0008000f00 */
.L_x_195:
[----:B--2---:R2:W3:Y:S02]  /*a900*/  SYNCS.PHASECHK.TRANS64.TRYWAIT P0, [R0+URZ+0x70], R3 ;  /* 0x00007003000075a7 */ /* 0x0044e400080011ff */
[----:B---3--:R-:W-:Y:S05]  /*a910*/  @!P0 NANOSLEEP.SYNCS 0x989680 ;  /* 0x009896800000895d */ /* 0x008fea0003900000 */
[----:B------:R-:W3:Y:S02]  /*a920*/  @!P0 SYNCS.PHASECHK.TRANS64 P0, [R0+URZ+0x70], R3 ;  /* 0x00007003000085a7 */ /* 0x000ee400080010ff */
[----:B---3--:R-:W-:Y:S05]  /*a930*/  @!P0 BRA `(.L_x_195) ;  /* 0xfffffffc00f08947 */ /* 0x008fea000383ffff */
[----:B------:R-:W-:Y:S05]  /*a940*/  BRA `(.L_x_196) ;  /* 0xffffffac00f07947 */ /* 0x000fea000383ffff */
.L_x_103:
[----:B-1----:R1:W2:Y:S02]  /*a950*/  SYNCS.PHASECHK.TRANS64.TRYWAIT P0, [R3+URZ+0x90], R0 ;  /* 0x00009000030075a7 */ /* 0x0022a400080011ff */
[----:B--2---:R-:W-:Y:S05]  /*a960*/  @!P0 NANOSLEEP.SYNCS 0x989680 ;  /* 0x009896800000895d */ /* 0x004fea0003900000 */
[----:B------:R-:W2:Y:S02]  /*a970*/  @!P0 SYNCS.PHASECHK.TRANS64 P0, [R3+URZ+0x90], R0 ;  /* 0x00009000030085a7 */ /* 0x000ea400080010ff */
[----:B--2---:R-:W-:Y:S05]  /*a980*/  @!P0 BRA `(.L_x_103) ;  /* 0xfffffffc00f08947 */ /* 0x004fea000383ffff */
[----:B------:R-:W-:Y:S05]  /*a990*/  BRA `(.L_x_197) ;  /* 0xffffffb000b07947 */ /* 0x000fea000383ffff */
.L_x_114:
[----:B-1----:R-:W-:Y:S04]  /*a9a0*/  MOV R2, UR44 ;  /* 0x0000002c00027c02 */ /* 0x002fe80008000f00 */
[----:B------:R1:W2:Y:S03]  /*a9b0*/  SYNCS.PHASECHK.TRANS64.TRYWAIT P1, [R2+URZ+0x40], R3 ;  /* 0x00004003020075a7 */ /* 0x0002a600080211ff */
[----:B--2---:R-:W-:Y:S05]  /*a9c0*/  @!P1 NANOSLEEP.SYNCS 0x989680 ;  /* 0x009896800000995d */ /* 0x004fea0003900000 */
[----:B------:R-:W2:Y:S02]  /*a9d0*/  @!P1 SYNCS.PHASECHK.TRANS64 P1, [R2+URZ+0x40], R3 ;  /* 0x00004003020095a7 */ /* 0x000ea400080210ff */
[----:B--2---:R-:W-:Y:S05]  /*a9e0*/  @!P1 BRA `(.L_x_114) ;  /* 0xfffffffc00ec9947 */ /* 0x004fea000383ffff */
[----:B------:R-:W-:Y:S05]  /*a9f0*/  BRA `(.L_x_113) ;  /* 0xffffffc000207947 */ /* 0x000fea000383ffff */
.L_x_116:
[----:B-1----:R1:W4:Y:S02]  /*aa00*/  SYNCS.PHASECHK.TRANS64.TRYWAIT P0, [R99+URZ+0xb0], R0 ;  /* 0x0000b000630075a7 */ /* 0x00232400080011ff */
[----:B----4-:R-:W-:Y:S05]  /*aa10*/  @!P0 NANOSLEEP.SYNCS 0x989680 ;  /* 0x009896800000895d */ /* 0x010fea0003900000 */
[----:B------:R-:W4:Y:S02]  /*aa20*/  @!P0 SYNCS.PHASECHK.TRANS64 P0, [R99+URZ+0xb0], R0 ;  /* 0x0000b000630085a7 */ /* 0x000f2400080010ff */
[----:B----4-:R-:W-:Y:S05]  /*aa30*/  @!P0 BRA `(.L_x_116) ;  /* 0xfffffffc00f08947 */ /* 0x010fea000383ffff */
[----:B------:R-:W-:Y:S05]  /*aa40*/  BRA `(.L_x_115) ;  /* 0xffffffc000487947 */ /* 0x000fea000383ffff */
.L_x_125:
[----:B---3--:R3:W4:Y:S02]  /*aa50*/  SYNCS.PHASECHK.TRANS64.TRYWAIT P0, [R3+URZ+0x40], R0 ;  /* 0x00004000030075a7 */ /* 0x00872400080011ff */
[----:B----4-:R-:W-:Y:S05]  /*aa60*/  @!P0 NANOSLEEP.SYNCS 0x989680 ;  /* 0x009896800000895d */ /* 0x010fea0003900000 */
[----:B------:R-:W4:Y:S02]  /*aa70*/  @!P0 SYNCS.PHASECHK.TRANS64 P0, [R3+URZ+0x40], R0 ;  /* 0x00004000030085a7 */ /* 0x000f2400080010ff */
[----:B----4-:R-:W-:Y:S05]  /*aa80*/  @!P0 BRA `(.L_x_125) ;  /* 0xfffffffc00f08947 */ /* 0x010fea000383ffff */
[----:B------:R-:W-:Y:S05]  /*aa90*/  BRA `(.L_x_124) ;  /* 0xffffffcc00247947 */ /* 0x000fea000383ffff */
.L_x_133:
[----:B---3--:R3:W4:Y:S02]  /*aaa0*/  SYNCS.PHASECHK.TRANS64.TRYWAIT P0, [R62+URZ+0x40], R5 ;  /* 0x000040053e0075a7 */ /* 0x00872400080011ff */
[----:B----4-:R-:W-:Y:S05]  /*aab0*/  @!P0 NANOSLEEP.SYNCS 0x989680 ;  /* 0x009896800000895d */ /* 0x010fea0003900000 */
[----:B------:R-:W4:Y:S02]  /*aac0*/  @!P0 SYNCS.PHASECHK.TRANS64 P0, [R62+URZ+0x40], R5 ;  /* 0x000040053e0085a7 */ /* 0x000f2400080010ff */
[----:B----4-:R-:W-:Y:S05]  /*aad0*/  @!P0 BRA `(.L_x_133) ;  /* 0xfffffffc00f08947 */ /* 0x010fea000383ffff */
[----:B------:R-:W-:Y:S05]  /*aae0*/  BRA `(.L_x_132) ;  /* 0xffffffd800287947 */ /* 0x000fea000383ffff */
.L_x_141:
[----:B---3--:R3:W4:Y:S02]  /*aaf0*/  SYNCS.PHASECHK.TRANS64.TRYWAIT P0, [R62+URZ+0x40], R5 ;  /* 0x000040053e0075a7 */ /* 0x00872400080011ff */
[----:B----4-:R-:W-:Y:S05]  /*ab00*/  @!P0 NANOSLEEP.SYNCS 0x989680 ;  /* 0x009896800000895d */ /* 0x010fea0003900000 */
[----:B------:R-:W4:Y:S02]  /*ab10*/  @!P0 SYNCS.PHASECHK.TRANS64 P0, [R62+URZ+0x40], R5 ;  /* 0x000040053e0085a7 */ /* 0x000f2400080010ff */
[----:B----4-:R-:W-:Y:S05]  /*ab20*/  @!P0 BRA `(.L_x_141) ;  /* 0xfffffffc00f08947 */ /* 0x010fea000383ffff */
[----:B------:R-:W-:Y:S05]  /*ab30*/  BRA `(.L_x_140) ;  /* 0xffffffe4002c7947 */ /* 0x000fea000383ffff */
        .weak           $__internal_0_$__cuda_sm10x_tcgen05_guardrail_trap_col_being_dealloced_not_returned_by_alloc
        .type           $__internal_0_$__cuda_sm10x_tcgen05_guardrail_trap_col_being_dealloced_not_returned_by_alloc,@function
        .size           $__internal_0_$__cuda_sm10x_tcgen05_guardrail_trap_col_being_dealloced_not_returned_by_alloc,($__internal_1_$__cuda_sm10x_tcgen05_guardrail_trap_phase_invalid_during_alloc - $__internal_0_$__cuda_sm10x_tcgen05_guardrail_trap_col_being_dealloced_not_returned_by_alloc)
$__internal_0_$__cuda_sm10x_tcgen05_guardrail_trap_col_being_dealloced_not_returned_by_alloc:
[----:B------:R-:W-:Y:S05]  /*ab40*/  BPT.TRAP 0x1 ;  /* 0x000000040000795c */ /* 0x000fea0000300000 */
[----:B------:R-:W-:-:S04]  /*ab50*/  HFMA2 R3, -RZ, RZ, 0, 0 ;  /* 0x00000000ff037431 */ /* 0x000fc800000001ff */
[----:B------:R-:W-:Y:S05]  /*ab60*/  RET.REL.NODEC R2 `(_ZN7cutlass13device_kernelINS_4gemm6kernel13GemmUniversalIN4cute5tupleIJiiiiEEENS1_10collective13CollectiveMmaINS1_35MainloopSm100TmaUmmaWarpSpecializedILi4ELi2ELi4ENS5_IJNS4_1CILi4EEENSA_ILi1EEESC_EEEEENS5_IJNSA_ILi256EEENSA_ILi128EEESG_EEENS_6half_tENS5_IJlSC_lEEESI_SJ_NS4_8TiledMMAINS4_8MMA_AtomIJNS4_26SM100_MMA_F16BF16_2x1SM_SSISI_SI_fLi256ELi128ELNS4_4UMMA5MajorE0ELSO_0ELNSN_7ScaleInE0ELSP_0EEEEEENS4_6LayoutINS5_IJSC_SC_SC_EEENS5_IJNSA_ILi0EEESU_SU_EEEEENS5_IJNS4_10UnderscoreESX_SX_EEEEENS4_18SM100_TMA_2SM_LOADENS4_14ComposedLayoutINS4_7SwizzleILi3ELi4ELi3EEENS4_18smem_ptr_flag_bitsILi16EEENSS_INS5_IJNSA_ILi8EEENSA_ILi64EEEEEENS5_IJS17_SC_EEEEEEEvNS4_8identityENS4_28SM100_TMA_2SM_LOAD_MULTICASTES1B_vS1C_EENS_8epilogue10collective18CollectiveEpilogueINS1F_23Sm100TmaWarpSpecializedILi4ELi2ELi32ELb1ELb0EEEJNS5_IJSG_SG_SG_EEENS5_IJNSS_ISG_SC_EENSS_INSA_ILi32EEESC_EEEEESI_SJ_SI_SJ_NS1F_6fusion15FusionCallbacksIS1J_NS1P_17LinearCombinationISI_fSI_fLNS_15FloatRoundStyleE2EEES1K_S1O_JEEENS4_5SM1004TMEM4LOAD26SM100_TMEM_LOAD_32dp32b32xENS4_13SM90_TMA_LOADENS11_INS12_ILi2ELi4ELi3EEES15_NSS_INS5_IJS16_S1M_EEENS5_IJS1M_SC_EEEEEEENS4_39AutoVectorizingCopyWithAssumedAlignmentILi128EEENS4_14SM90_TMA_STOREES24_S26_S26_EEEvvEEEEvNT_6ParamsE) ;  /* 0xffffff5402247950 */ /* 0x000fea0003c3ffff */
        .weak           $__internal_1_$__cuda_sm10x_tcgen05_guardrail_trap_phase_invalid_during_alloc
        .type           $__internal_1_$__cuda_sm10x_tcgen05_guardrail_trap_phase_invalid_during_alloc,@function
        .size           $__internal_1_$__cuda_sm10x_tcgen05_guardrail_trap_phase_invalid_during_alloc,($__internal_2_$__cuda_sm10x_tcgen05_guardrail_trap_unallocated_columns_being_dealloced - $__internal_1_$__cuda_sm10x_tcgen05_guardrail_trap_phase_invalid_during_alloc)
$__internal_1_$__cuda_sm10x_tcgen05_guardrail_trap_phase_invalid_during_alloc:
[----:B------:R-:W-:Y:S05]  /*ab70*/  BPT.TRAP 0x1 ;  /* 0x000000040000795c */ /* 0x000fea0000300000 */
[----:B------:R-:W-:-:S04]  /*ab80*/  MOV R5, 0x0 ;  /* 0x0000000000057802 */ /* 0x000fc80000000f00 */
[----:B------:R-:W-:Y:S05]  /*ab90*/  RET.REL.NODEC R4 `(_ZN7cutlass13device_kernelINS_4gemm6kernel13GemmUniversalIN4cute5tupleIJiiiiEEENS1_10collective13CollectiveMmaINS1_35MainloopSm100TmaUmmaWarpSpecializedILi4ELi2ELi4ENS5_IJNS4_1CILi4EEENSA_ILi1EEESC_EEEEENS5_IJNSA_ILi256EEENSA_ILi128EEESG_EEENS_6half_tENS5_IJlSC_lEEESI_SJ_NS4_8TiledMMAINS4_8MMA_AtomIJNS4_26SM100_MMA_F16BF16_2x1SM_SSISI_SI_fLi256ELi128ELNS4_4UMMA5MajorE0ELSO_0ELNSN_7ScaleInE0ELSP_0EEEEEENS4_6LayoutINS5_IJSC_SC_SC_EEENS5_IJNSA_ILi0EEESU_SU_EEEEENS5_IJNS4_10UnderscoreESX_SX_EEEEENS4_18SM100_TMA_2SM_LOADENS4_14ComposedLayoutINS4_7SwizzleILi3ELi4ELi3EEENS4_18smem_ptr_flag_bitsILi16EEENSS_INS5_IJNSA_ILi8EEENSA_ILi64EEEEEENS5_IJS17_SC_EEEEEEEvNS4_8identityENS4_28SM100_TMA_2SM_LOAD_MULTICASTES1B_vS1C_EENS_8epilogue10collective18CollectiveEpilogueINS1F_23Sm100TmaWarpSpecializedILi4ELi2ELi32ELb1ELb0EEEJNS5_IJSG_SG_SG_EEENS5_IJNSS_ISG_SC_EENSS_INSA_ILi32EEESC_EEEEESI_SJ_SI_SJ_NS1F_6fusion15FusionCallbacksIS1J_NS1P_17LinearCombinationISI_fSI_fLNS_15FloatRoundStyleE2EEES1K_S1O_JEEENS4_5SM1004TMEM4LOAD26SM100_TMEM_LOAD_32dp32b32xENS4_13SM90_TMA_LOADENS11_INS12_ILi2ELi4ELi3EEES15_NSS_INS5_IJS16_S1M_EEENS5_IJS1M_SC_EEEEEEENS4_39AutoVectorizingCopyWithAssumedAlignmentILi128EEENS4_14SM90_TMA_STOREES24_S26_S26_EEEvvEEEEvNT_6ParamsE) ;  /* 0xffffff5404187950 */ /* 0x000fea0003c3ffff */
        .weak           $__internal_2_$__cuda_sm10x_tcgen05_guardrail_trap_unallocated_columns_being_dealloced
        .type           $__internal_2_$__cuda_sm10x_tcgen05_guardrail_trap_unallocated_columns_being_dealloced,@function
        .size           $__internal_2_$__cuda_sm10x_tcgen05_guardrail_trap_unallocated_columns_being_dealloced,(.L_x_199 - $__internal_2_$__cuda_sm10x_tcgen05_guardrail_trap_unallocated_columns_being_dealloced)
$__internal_2_$__cuda_sm10x_tcgen05_guardrail_trap_unallocated_columns_being_dealloced:
[----:B------:R-:W-:Y:S05]  /*aba0*/  BPT.TRAP 0x1 ;  /* 0x000000040000795c */ /* 0x000fea0000300000 */
[----:B------:R-:W-:-:S04]  /*abb0*/  HFMA2 R3, -RZ, RZ, 0, 0 ;  /* 0x00000000ff037431 */ /* 0x000fc800000001ff */
[----:B------:R-:W-:Y:S05]  /*abc0*/  RET.REL.NODEC R2 `(_ZN7cutlass13device_kernelINS_4gemm6kernel13GemmUniversalIN4cute5tupleIJiiiiEEENS1_10collective13CollectiveMmaINS1_35MainloopSm100TmaUmmaWarpSpecializedILi4ELi2ELi4ENS5_IJNS4_1CILi4EEENSA_ILi1EEESC_EEEEENS5_IJNSA_ILi256EEENSA_ILi128EEESG_EEENS_6half_tENS5_IJlSC_lEEESI_SJ_NS4_8TiledMMAINS4_8MMA_AtomIJNS4_26SM100_MMA_F16BF16_2x1SM_SSISI_SI_fLi256ELi128ELNS4_4UMMA5MajorE0ELSO_0ELNSN_7ScaleInE0ELSP_0EEEEEENS4_6LayoutINS5_IJSC_SC_SC_EEENS5_IJNSA_ILi0EEESU_SU_EEEEENS5_IJNS4_10UnderscoreESX_SX_EEEEENS4_18SM100_TMA_2SM_LOADENS4_14ComposedLayoutINS4_7SwizzleILi3ELi4ELi3EEENS4_18smem_ptr_flag_bitsILi16EEENSS_INS5_IJNSA_ILi8EEENSA_ILi64EEEEEENS5_IJS17_SC_EEEEEEEvNS4_8identityENS4_28SM100_TMA_2SM_LOAD_MULTICASTES1B_vS1C_EENS_8epilogue10collective18CollectiveEpilogueINS1F_23Sm100TmaWarpSpecializedILi4ELi2ELi32ELb1ELb0EEEJNS5_IJSG_SG_SG_EEENS5_IJNSS_ISG_SC_EENSS_INSA_ILi32EEESC_EEEEESI_SJ_SI_SJ_NS1F_6fusion15FusionCallbacksIS1J_NS1P_17LinearCombinationISI_fSI_fLNS_15FloatRoundStyleE2EEES1K_S1O_JEEENS4_5SM1004TMEM4LOAD26SM100_TMEM_LOAD_32dp32b32xENS4_13SM90_TMA_LOADENS11_INS12_ILi2ELi4ELi3EEES15_NSS_INS5_IJS16_S1M_EEENS5_IJS1M_SC_EEEEEEENS4_39AutoVectorizingCopyWithAssumedAlignmentILi128EEENS4_14SM90_TMA_STOREES24_S26_S26_EEEvvEEEEvNT_6ParamsE) ;  /* 0xffffff54020c7950 */ /* 0x000fea0003c3ffff */
.L_x_198:
[----:B------:R-:W-:-:S00]  /*abd0*/  BRA `(.L_x_198) ;  /* 0xfffffffc00fc7947 */ /* 0x000fc0000383ffff */
[----:B------:R-:W-:-:S00]  /*abe0*/  NOP ;  /* 0x0000000000007918 */ /* 0x000fc00000000000 */
        /* <DEDUP_REMOVED lines=9> */
.L_x_199:


//--------------------- .nv.global.init           --------------------------
	.section	.nv.global.init,"aw",@progbits
.nv.global.init:
	.type		$str$27,@object
	.size		$str$27,($str$28 - $str$27)
$str$27:
        /*0000*/ 	.byte	0x28, 0x61, 0x64, 0x64, 0x72, 0x65, 0x73, 0x73, 0x20, 0x26, 0x20, 0x6d, 0x61, 0x73, 0x6b, 0x29
        /*0010*/ 	.byte	0x20, 0x3d, 0x3d, 0x20, 0x30, 0x00
	.type		$str$28,@object
	.size		$str$28,($str$26 - $str$28)
$str$28:
        /*0016*/ 	.byte	0x2f, 0x74, 0x6d, 0x70, 0x2f, 0x63, 0x75, 0x74, 0x6c, 0x61, 0x73, 0x73, 0x5f, 0x73, 0x77, 0x65
        /*0026*/ 	.byte	0x65, 0x70, 0x5f, 0x73, 0x72, 0x63, 0x2f, 0x69, 0x6e, 0x63, 0x6c, 0x75, 0x64, 0x65, 0x2f, 0x63
        /*0036*/ 	.byte	0x75, 0x74, 0x65, 0x2f, 0x70, 0x6f, 0x69, 0x6e, 0x74, 0x65, 0x72, 0x5f, 0x66, 0x6c, 0x61, 0x67
        /*0046*/ 	.byte	0x67, 0x65, 0x64, 0x2e, 0x68, 0x70, 0x70, 0x00
	.type		$str$26,@object
	.size		$str$26,($str$25 - $str$26)
$str$26:
        /*004e*/ 	.byte	0x2f, 0x74, 0x6d, 0x70, 0x2f, 0x63, 0x75, 0x74, 0x6c, 0x61, 0x73, 0x73, 0x5f, 0x73, 0x77, 0x65
        /*005e*/ 	.byte	0x65, 0x70, 0x5f, 0x73, 0x72, 0x63, 0x2f, 0x69, 0x6e, 0x63, 0x6c, 0x75, 0x64, 0x65, 0x2f, 0x63
        /*006e*/ 	.byte	0x75, 0x74, 0x65, 0x2f, 0x61, 0x74, 0x6f, 0x6d, 0x2f, 0x63, 0x6f, 0x70, 0x79, 0x5f, 0x74, 0x72
        /*007e*/ 	.byte	0x61, 0x69, 0x74, 0x73, 0x5f, 0x73, 0x6d, 0x31, 0x30, 0x30, 0x2e, 0x68, 0x70, 0x70, 0x00
	.type		$str$25,@object
	.size		$str$25,(__unnamed_1 - $str$25)
$str$25:
        /*008d*/ 	.byte	0x28, 0x28, 0x75, 0x69, 0x6e, 0x74, 0x33, 0x32, 0x5f, 0x74, 0x28, 0x74, 0x68, 0x72, 0x65, 0x61
        /*009d*/ 	.byte	0x64, 0x49, 0x64, 0x78, 0x2e, 0x78, 0x29, 0x20, 0x2f, 0x20, 0x33, 0x32, 0x29, 0x20, 0x25, 0x20
        /*00ad*/ 	.byte	0x34, 0x29, 0x20, 0x3d, 0x3d, 0x20, 0x28, 0x28, 0x28, 0x74, 0x6d, 0x65, 0x6d, 0x5f, 0x61, 0x64
        /*00bd*/ 	.byte	0x64, 0x72, 0x20, 0x3e, 0x3e, 0x20, 0x31, 0x36, 0x29, 0x20, 0x2f, 0x20, 0x33, 0x32, 0x29, 0x20
        /*00cd*/ 	.byte	0x25, 0x20, 0x34, 0x29, 0x00
	.type		__unnamed_1,@object
	.size		__unnamed_1,(__unnamed_2 - __unnamed_1)
__unnamed_1:
        /*00d2*/ 	.byte	0x61, 0x75, 0x74, 0x6f, 0x20, 0x63, 0x75, 0x74, 0x65, 0x3a, 0x3a, 0x61, 0x73, 0x5f, 0x70, 0x6f
        /* <DEDUP_REMOVED lines=24> */
        /*0262*/ 	.byte	0x3e, 0x3e, 0x3e, 0x3e, 0x5d, 0x00
	.type		__unnamed_2,@object
	.size		__unnamed_2,(.L_2 - __unnamed_2)
__unnamed_2:
        /* <DEDUP_REMOVED lines=42> */
        /*0508*/ 	.byte	0x3e, 0x3e, 0x5d, 0x00
.L_2:


//--------------------- .nv.shared._ZN7cutlass13device_kernelINS_4gemm6kernel13GemmUniversalIN4cute5tupleIJiiiiEEENS1_10collective13CollectiveMmaINS1_35MainloopSm100TmaUmmaWarpSpecializedILi4ELi2ELi4ENS5_IJNS4_1CILi4EEENSA_ILi1EEESC_EEEEENS5_IJNSA_ILi256EEENSA_ILi128EEESG_EEENS_6half_tENS5_IJlSC_lEEESI_SJ_NS4_8TiledMMAINS4_8MMA_AtomIJNS4_26SM100_MMA_F16BF16_2x1SM_SSISI_SI_fLi256ELi128ELNS4_4UMMA5MajorE0ELSO_0ELNSN_7ScaleInE0ELSP_0EEEEEENS4_6LayoutINS5_IJSC_SC_SC_EEENS5_IJNSA_ILi0EEESU_SU_EEEEENS5_IJNS4_10UnderscoreESX_SX_EEEEENS4_18SM100_TMA_2SM_LOADENS4_14ComposedLayoutINS4_7SwizzleILi3ELi4ELi3EEENS4_18smem_ptr_flag_bitsILi16EEENSS_INS5_IJNSA_ILi8EEENSA_ILi64EEEEEENS5_IJS17_SC_EEEEEEEvNS4_8identityENS4_28SM100_TMA_2SM_LOAD_MULTICASTES1B_vS1C_EENS_8epilogue10collective18CollectiveEpilogueINS1F_23Sm100TmaWarpSpecializedILi4ELi2ELi32ELb1ELb0EEEJNS5_IJSG_SG_SG_EEENS5_IJNSS_ISG_SC_EENSS_INSA_ILi32EEESC_EEEEESI_SJ_SI_SJ_NS1F_6fusion15FusionCallbacksIS1J_NS1P_17LinearCombinationISI_fSI_fLNS_15FloatRoundStyleE2EEES1K_S1O_JEEENS4_5SM1004TMEM4LOAD26SM100_TMEM_LOAD_32dp32b32xENS4_13SM90_TMA_LOADENS11_INS12_ILi2ELi4ELi3EEES15_NSS_INS5_IJS16_S1M_EEENS5_IJS1M_SC_EEEEEEENS4_39AutoVectorizingCopyWithAssumedAlignmentILi128EEENS4_14SM90_TMA_STOREES24_S26_S26_EEEvvEEEEvNT_6ParamsE --------------------------
	.section	.nv.shared._ZN7cutlass13device_kernelINS_4gemm6kernel13GemmUniversalIN4cute5tupleIJiiiiEEENS1_10collective13CollectiveMmaINS1_35MainloopSm100TmaUmmaWarpSpecializedILi4ELi2ELi4ENS5_IJNS4_1CILi4EEENSA_ILi1EEESC_EEEEENS5_IJNSA_ILi256EEENSA_ILi128EEESG_EEENS_6half_tENS5_IJlSC_lEEESI_SJ_NS4_8TiledMMAINS4_8MMA_AtomIJNS4_26SM100_MMA_F16BF16_2x1SM_SSISI_SI_fLi256ELi128ELNS4_4UMMA5MajorE0ELSO_0ELNSN_7ScaleInE0ELSP_0EEEEEENS4_6LayoutINS5_IJSC_SC_SC_EEENS5_IJNSA_ILi0EEESU_SU_EEEEENS5_IJNS4_10UnderscoreESX_SX_EEEEENS4_18SM100_TMA_2SM_LOADENS4_14ComposedLayoutINS4_7SwizzleILi3ELi4ELi3EEENS4_18smem_ptr_flag_bitsILi16EEENSS_INS5_IJNSA_ILi8EEENSA_ILi64EEEEEENS5_IJS17_SC_EEEEEEEvNS4_8identityENS4_28SM100_TMA_2SM_LOAD_MULTICASTES1B_vS1C_EENS_8epilogue10collective18CollectiveEpilogueINS1F_23Sm100TmaWarpSpecializedILi4ELi2ELi32ELb1ELb0EEEJNS5_IJSG_SG_SG_EEENS5_IJNSS_ISG_SC_EENSS_INSA_ILi32EEESC_EEEEESI_SJ_SI_SJ_NS1F_6fusion15FusionCallbacksIS1J_NS1P_17LinearCombinationISI_fSI_fLNS_15FloatRoundStyleE2EEES1K_S1O_JEEENS4_5SM1004TMEM4LOAD26SM100_TMEM_LOAD_32dp32b32xENS4_13SM90_TMA_LOADENS11_INS12_ILi2ELi4ELi3EEES15_NSS_INS5_IJS16_S1M_EEENS5_IJS1M_SC_EEEEEEENS4_39AutoVectorizingCopyWithAssumedAlignmentILi128EEENS4_14SM90_TMA_STOREES24_S26_S26_EEEvvEEEEvNT_6ParamsE,"aw",@nobits
	.sectionflags	@""
	.align	16
	.zero		1024


//--------------------- .nv.shared.reserved.0     --------------------------
	.section	.nv.shared.reserved.0,"aw",@nobits
	.weak		__nv_reservedSMEM_offset_0_alias
	.size		__nv_reservedSMEM_offset_0_alias, 0, 64
	.other		__nv_reservedSMEM_offset_0_alias,@"STO_CUDA_RESERVED_SHARED STV_DEFAULT"
__nv_reservedSMEM_offset_0_alias:
	.zero		0
.nv.shared.reserved.0:
	.zero		64
	.weak		__nv_reservedSMEM_tcgen05_partition
	.type		__nv_reservedSMEM_tcgen05_partition,@object
	.size		__nv_reservedSMEM_tcgen05_partition,(.L_0 - __nv_reservedSMEM_tcgen05_partition)
__nv_reservedSMEM_tcgen05_partition:
	.zero		32
.L_0:


//--------------------- .nv.global                --------------------------
	.section	.nv.global,"aw",@nobits
.nv.global:
	.type		_ZN40_INTERNAL_3561162c_4_k_cu_f103e90f_305154cute1_E,@object
	.size		_ZN40_INTERNAL_3561162c_4_k_cu_f103e90f_305154cute1_E,(_ZN40_INTERNAL_3561162c_4_k_cu_f103e90f_305154cuda3std3__45__cpo6cbeginE - _ZN40_INTERNAL_3561162c_4_k_cu_f103e90f_305154cute1_E)
_ZN40_INTERNAL_3561162c_4_k_cu_f103e90f_305154cute1_E:
	.zero		1
	.type		_ZN40_INTERNAL_3561162c_4_k_cu_f103e90f_305154cuda3std3__45__cpo6cbeginE,@object
	.size		_ZN40_INTERNAL_3561162c_4_k_cu_f103e90f_305154cuda3std3__45__cpo6cbeginE,(_ZN40_INTERNAL_3561162c_4_k_cu_f103e90f_305154cuda3std3__48in_placeE - _ZN40_INTERNAL_3561162c_4_k_cu_f103e90f_305154cuda3std3__45__cpo6cbeginE)
_ZN40_INTERNAL_3561162c_4_k_cu_f103e90f_305154cuda3std3__45__cpo6cbeginE:
	.zero		1
	.type		_ZN40_INTERNAL_3561162c_4_k_cu_f103e90f_305154cuda3std3__48in_placeE,@object
	.size		_ZN40_INTERNAL_3561162c_4_k_cu_f103e90f_305154cuda3std3__48in_placeE,(_ZN40_INTERNAL_3561162c_4_k_cu_f103e90f_305154cuda3std6ranges3__45__cpo9iter_moveE - _ZN40_INTERNAL_3561162c_4_k_cu_f103e90f_305154cuda3std3__48in_placeE)
_ZN40_INTERNAL_3561162c_4_k_cu_f103e90f_305154cuda3std3__48in_placeE:
	.zero		1
	.type		_ZN40_INTERNAL_3561162c_4_k_cu_f103e90f_305154cuda3std6ranges3__45__cpo9iter_moveE,@object
	.size		_ZN40_INTERNAL_3561162c_4_k_cu_f103e90f_305154cuda3std6ranges3__45__cpo9iter_moveE,(_ZN40_INTERNAL_3561162c_4_k_cu_f103e90f_305154cuda3std3__45__cpo5beginE - _ZN40_INTERNAL_3561162c_4_k_cu_f103e90f_305154cuda3std6ranges3__45__cpo9iter_moveE)
_ZN40_INTERNAL_3561162c_4_k_cu_f103e90f_305154cuda3std6ranges3__45__cpo9iter_moveE:
	.zero		1
	.type		_ZN40_INTERNAL_3561162c_4_k_cu_f103e90f_305154cuda3std3__45__cpo5beginE,@object
	.size		_ZN40_INTERNAL_3561162c_4_k_cu_f103e90f_305154cuda3std3__45__cpo5beginE,(_ZN40_INTERNAL_3561162c_4_k_cu_f103e90f_305154cuda3std3__442_GLOBAL__N__3561162c_4_k_cu_f103e90f_305156ignoreE - _ZN40_INTERNAL_3561162c_4_k_cu_f103e90f_305154cuda3std3__45__cpo5beginE)
_ZN40_INTERNAL_3561162c_4_k_cu_f103e90f_305154cuda3std3__45__cpo5beginE:
	.zero		1
	.type		_ZN40_INTERNAL_3561162c_4_k_cu_f103e90f_305154cuda3std3__442_GLOBAL__N__3561162c_4_k_cu_f103e90f_305156ignoreE,@object
	.size		_ZN40_INTERNAL_3561162c_4_k_cu_f103e90f_305154cuda3std3__442_GLOBAL__N__3561162c_4_k_cu_f103e90f_305156ignoreE,(_ZN40_INTERNAL_3561162c_4_k_cu_f103e90f_305154cute7productE - _ZN40_INTERNAL_3561162c_4_k_cu_f103e90f_305154cuda3std3__442_GLOBAL__N__3561162c_4_k_cu_f103e90f_305156ignoreE)
_ZN40_INTERNAL_3561162c_4_k_cu_f103e90f_305154cuda3std3__442_GLOBAL__N__3561162c_4_k_cu_f103e90f_305156ignoreE:
	.zero		1
	.type		_ZN40_INTERNAL_3561162c_4_k_cu_f103e90f_305154cute7productE,@object
	.size		_ZN40_INTERNAL_3561162c_4_k_cu_f103e90f_305154cute7productE,(_ZN40_INTERNAL_3561162c_4_k_cu_f103e90f_305154cuda3std3__45__cpo3endE - _ZN40_INTERNAL_3561162c_4_k_cu_f103e90f_305154cute7productE)
_ZN40_INTERNAL_3561162c_4_k_cu_f103e90f_305154cute7productE:
	.zero		1
	.type		_ZN40_INTERNAL_3561162c_4_k_cu_f103e90f_305154cuda3std3__45__cpo3endE,@object
	.size		_ZN40_INTERNAL_3561162c_4_k_cu_f103e90f_305154cuda3std3__45__cpo3endE,(_ZN40_INTERNAL_3561162c_4_k_cu_f103e90f_305154cuda3std3__419piecewise_constructE - _ZN40_INTERNAL_3561162c_4_k_cu_f103e90f_305154cuda3std3__45__cpo3endE)
_ZN40_INTERNAL_3561162c_4_k_cu_f103e90f_305154cuda3std3__45__cpo3endE:
	.zero		1
	.type		_ZN40_INTERNAL_3561162c_4_k_cu_f103e90f_305154cuda3std3__419piecewise_constructE,@object
	.size		_ZN40_INTERNAL_3561162c_4_k_cu_f103e90f_305154cuda3std3__419piecewise_constructE,(_ZN40_INTERNAL_3561162c_4_k_cu_f103e90f_305154cuda3std3__45__cpo4cendE - _ZN40_INTERNAL_3561162c_4_k_cu_f103e90f_305154cuda3std3__419piecewise_constructE)
_ZN40_INTERNAL_3561162c_4_k_cu_f103e90f_305154cuda3std3__419piecewise_constructE:
	.zero		1
	.type		_ZN40_INTERNAL_3561162c_4_k_cu_f103e90f_305154cuda3std3__45__cpo4cendE,@object
	.size		_ZN40_INTERNAL_3561162c_4_k_cu_f103e90f_305154cuda3std3__45__cpo4cendE,(_ZN40_INTERNAL_3561162c_4_k_cu_f103e90f_305154cuda3std6ranges3__45__cpo4swapE - _ZN40_INTERNAL_3561162c_4_k_cu_f103e90f_305154cuda3std3__45__cpo4cendE)
_ZN40_INTERNAL_3561162c_4_k_cu_f103e90f_305154cuda3std3__45__cpo4cendE:
	.zero		1
	.type		_ZN40_INTERNAL_3561162c_4_k_cu_f103e90f_305154cuda3std6ranges3__45__cpo4swapE,@object
	.size		_ZN40_INTERNAL_3561162c_4_k_cu_f103e90f_305154cuda3std6ranges3__45__cpo4swapE,(.L_10 - _ZN40_INTERNAL_3561162c_4_k_cu_f103e90f_305154cuda3std6ranges3__45__cpo4swapE)
_ZN40_INTERNAL_3561162c_4_k_cu_f103e90f_305154cuda3std6ranges3__45__cpo4swapE:
	.zero		1
.L_10:


//--------------------- .nv.constant0._ZN7cutlass13device_kernelINS_4gemm6kernel13GemmUniversalIN4cute5tupleIJiiiiEEENS1_10collective13CollectiveMmaINS1_35MainloopSm100TmaUmmaWarpSpecializedILi4ELi2ELi4ENS5_IJNS4_1CILi4EEENSA_ILi1EEESC_EEEEENS5_IJNSA_ILi256EEENSA_ILi128EEESG_EEENS_6half_tENS5_IJlSC_lEEESI_SJ_NS4_8TiledMMAINS4_8MMA_AtomIJNS4_26SM100_MMA_F16BF16_2x1SM_SSISI_SI_fLi256ELi128ELNS4_4UMMA5MajorE0ELSO_0ELNSN_7ScaleInE0ELSP_0EEEEEENS4_6LayoutINS5_IJSC_SC_SC_EEENS5_IJNSA_ILi0EEESU_SU_EEEEENS5_IJNS4_10UnderscoreESX_SX_EEEEENS4_18SM100_TMA_2SM_LOADENS4_14ComposedLayoutINS4_7SwizzleILi3ELi4ELi3EEENS4_18smem_ptr_flag_bitsILi16EEENSS_INS5_IJNSA_ILi8EEENSA_ILi64EEEEEENS5_IJS17_SC_EEEEEEEvNS4_8identityENS4_28SM100_TMA_2SM_LOAD_MULTICASTES1B_vS1C_EENS_8epilogue10collective18CollectiveEpilogueINS1F_23Sm100TmaWarpSpecializedILi4ELi2ELi32ELb1ELb0EEEJNS5_IJSG_SG_SG_EEENS5_IJNSS_ISG_SC_EENSS_INSA_ILi32EEESC_EEEEESI_SJ_SI_SJ_NS1F_6fusion15FusionCallbacksIS1J_NS1P_17LinearCombinationISI_fSI_fLNS_15FloatRoundStyleE2EEES1K_S1O_JEEENS4_5SM1004TMEM4LOAD26SM100_TMEM_LOAD_32dp32b32xENS4_13SM90_TMA_LOADENS11_INS12_ILi2ELi4ELi3EEES15_NSS_INS5_IJS16_S1M_EEENS5_IJS1M_SC_EEEEEEENS4_39AutoVectorizingCopyWithAssumedAlignmentILi128EEENS4_14SM90_TMA_STOREES24_S26_S26_EEEvvEEEEvNT_6ParamsE --------------------------
	.section	.nv.constant0._ZN7cutlass13device_kernelINS_4gemm6kernel13GemmUniversalIN4cute5tupleIJiiiiEEENS1_10collective13CollectiveMmaINS1_35MainloopSm100TmaUmmaWarpSpecializedILi4ELi2ELi4ENS5_IJNS4_1CILi4EEENSA_ILi1EEESC_EEEEENS5_IJNSA_ILi256EEENSA_ILi128EEESG_EEENS_6half_tENS5_IJlSC_lEEESI_SJ_NS4_8TiledMMAINS4_8MMA_AtomIJNS4_26SM100_MMA_F16BF16_2x1SM_SSISI_SI_fLi256ELi128ELNS4_4UMMA5MajorE0ELSO_0ELNSN_7ScaleInE0ELSP_0EEEEEENS4_6LayoutINS5_IJSC_SC_SC_EEENS5_IJNSA_ILi0EEESU_SU_EEEEENS5_IJNS4_10UnderscoreESX_SX_EEEEENS4_18SM100_TMA_2SM_LOADENS4_14ComposedLayoutINS4_7SwizzleILi3ELi4ELi3EEENS4_18smem_ptr_flag_bitsILi16EEENSS_INS5_IJNSA_ILi8EEENSA_ILi64EEEEEENS5_IJS17_SC_EEEEEEEvNS4_8identityENS4_28SM100_TMA_2SM_LOAD_MULTICASTES1B_vS1C_EENS_8epilogue10collective18CollectiveEpilogueINS1F_23Sm100TmaWarpSpecializedILi4ELi2ELi32ELb1ELb0EEEJNS5_IJSG_SG_SG_EEENS5_IJNSS_ISG_SC_EENSS_INSA_ILi32EEESC_EEEEESI_SJ_SI_SJ_NS1F_6fusion15FusionCallbacksIS1J_NS1P_17LinearCombinationISI_fSI_fLNS_15FloatRoundStyleE2EEES1K_S1O_JEEENS4_5SM1004TMEM4LOAD26SM100_TMEM_LOAD_32dp32b32xENS4_13SM90_TMA_LOADENS11_INS12_ILi2ELi4ELi3EEES15_NSS_INS5_IJS16_S1M_EEENS5_IJS1M_SC_EEEEEEENS4_39AutoVectorizingCopyWithAssumedAlignmentILi128EEENS4_14SM90_TMA_STOREES24_S26_S26_EEEvvEEEEvNT_6ParamsE,"a",@progbits
	.sectionflags	@""
	.align	4
.nv.constant0._ZN7cutlass13device_kernelINS_4gemm6kernel13GemmUniversalIN4cute5tupleIJiiiiEEENS1_10collective13CollectiveMmaINS1_35MainloopSm100TmaUmmaWarpSpecializedILi4ELi2ELi4ENS5_IJNS4_1CILi4EEENSA_ILi1EEESC_EEEEENS5_IJNSA_ILi256EEENSA_ILi128EEESG_EEENS_6half_tENS5_IJlSC_lEEESI_SJ_NS4_8TiledMMAINS4_8MMA_AtomIJNS4_26SM100_MMA_F16BF16_2x1SM_SSISI_SI_fLi256ELi128ELNS4_4UMMA5MajorE0ELSO_0ELNSN_7ScaleInE0ELSP_0EEEEEENS4_6LayoutINS5_IJSC_SC_SC_EEENS5_IJNSA_ILi0EEESU_SU_EEEEENS5_IJNS4_10UnderscoreESX_SX_EEEEENS4_18SM100_TMA_2SM_LOADENS4_14ComposedLayoutINS4_7SwizzleILi3ELi4ELi3EEENS4_18smem_ptr_flag_bitsILi16EEENSS_INS5_IJNSA_ILi8EEENSA_ILi64EEEEEENS5_IJS17_SC_EEEEEEEvNS4_8identityENS4_28SM100_TMA_2SM_LOAD_MULTICASTES1B_vS1C_EENS_8epilogue10collective18CollectiveEpilogueINS1F_23Sm100TmaWarpSpecializedILi4ELi2ELi32ELb1ELb0EEEJNS5_IJSG_SG_SG_EEENS5_IJNSS_ISG_SC_EENSS_INSA_ILi32EEESC_EEEEESI_SJ_SI_SJ_NS1F_6fusion15FusionCallbacksIS1J_NS1P_17LinearCombinationISI_fSI_fLNS_15FloatRoundStyleE2EEES1K_S1O_JEEENS4_5SM1004TMEM4LOAD26SM100_TMEM_LOAD_32dp32b32xENS4_13SM90_TMA_LOADENS11_INS12_ILi2ELi4ELi3EEES15_NSS_INS5_IJS16_S1M_EEENS5_IJS1M_SC_EEEEEEENS4_39AutoVectorizingCopyWithAssumedAlignmentILi128EEENS4_14SM90_TMA_STOREES24_S26_S26_EEEvvEEEEvNT_6ParamsE:
	.zero		2944


//--------------------- SYMBOLS --------------------------

	.type		.nv.reservedSmem.offset0,@object
	.size		.nv.reservedSmem.offset0,0x4
	.type		.nv.reservedSmem.cap,@object
	.size		.nv.reservedSmem.cap,0x4
	.type		__assertfail,@function
